	.headerflags	@"EF_CUDA_TEXMODE_UNIFIED EF_CUDA_64BIT_ADDRESS EF_CUDA_ACCELERATORS EF_CUDA_SM90 EF_CUDA_VIRTUAL_SM(EF_CUDA_SM90)"
	.elftype	@"ET_EXEC"


//--------------------- .nv.info                  --------------------------
	.section	.nv.info,"",@"SHT_CUDA_INFO"
	.align	4


	//----- nvinfo : EIATTR_REGCOUNT
	.align		4
        /*0000*/ 	.byte	0x04, 0x2f
        /*0002*/ 	.short	(.L_1 - .L_0)
	.align		4
.L_0:
        /*0004*/ 	.word	index@(triton_poi_fused__adaptive_avg_pool2d_16)
        /*0008*/ 	.word	0x00000040


	//----- nvinfo : EIATTR_MIN_STACK_SIZE
	.align		4
.L_1:
        /*000c*/ 	.byte	0x04, 0x12
        /*000e*/ 	.short	(.L_3 - .L_2)
	.align		4
.L_2:
        /*0010*/ 	.word	index@(triton_poi_fused__adaptive_avg_pool2d_16)
        /*0014*/ 	.word	0x00000000


	//----- nvinfo : EIATTR_FRAME_SIZE
	.align		4
.L_3:
        /*0018*/ 	.byte	0x04, 0x11
        /*001a*/ 	.short	(.L_5 - .L_4)
	.align		4
.L_4:
        /*001c*/ 	.word	index@(triton_poi_fused__adaptive_avg_pool2d_16)
        /*0020*/ 	.word	0x00000000


	//----- nvinfo : EIATTR_MIN_STACK_SIZE
	.align		4
.L_5:
        /*0024*/ 	.byte	0x04, 0x12
        /*0026*/ 	.short	(.L_7 - .L_6)
	.align		4
.L_6:
        /*0028*/ 	.word	index@(triton_poi_fused__adaptive_avg_pool2d_16)
        /*002c*/ 	.word	0x00000000
.L_7:


//--------------------- .nv.info.triton_poi_fused__adaptive_avg_pool2d_16 --------------------------
	.section	.nv.info.triton_poi_fused__adaptive_avg_pool2d_16,"",@"SHT_CUDA_INFO"
	.sectionflags	@""
	.align	4


	//----- nvinfo : EIATTR_CUDA_API_VERSION
	.align		4
        /*0000*/ 	.byte	0x04, 0x37
        /*0002*/ 	.short	(.L_9 - .L_8)
.L_8:
        /*0004*/ 	.word	0x0000007c


	//----- nvinfo : EIATTR_KPARAM_INFO
	.align		4
.L_9:
        /*0008*/ 	.byte	0x04, 0x17
        /*000a*/ 	.short	(.L_11 - .L_10)
.L_10:
        /*000c*/ 	.word	0x00000000
        /*0010*/ 	.short	0x0002
        /*0012*/ 	.short	0x0010
        /*0014*/ 	.byte	0x00, 0xf0, 0x11, 0x00


	//----- nvinfo : EIATTR_KPARAM_INFO
	.align		4
.L_11:
        /*0018*/ 	.byte	0x04, 0x17
        /*001a*/ 	.short	(.L_13 - .L_12)
.L_12:
        /*001c*/ 	.word	0x00000000
        /*0020*/ 	.short	0x0001
        /*0022*/ 	.short	0x0008
        /*0024*/ 	.byte	0x00, 0xf4, 0x21, 0x00


	//----- nvinfo : EIATTR_KPARAM_INFO
	.align		4
.L_13:
        /*0028*/ 	.byte	0x04, 0x17
        /*002a*/ 	.short	(.L_15 - .L_14)
.L_14:
        /*002c*/ 	.word	0x00000000
        /*0030*/ 	.short	0x0000
        /*0032*/ 	.short	0x0000
        /*0034*/ 	.byte	0x00, 0xf4, 0x21, 0x00


	//----- nvinfo : EIATTR_SPARSE_MMA_MASK
	.align		4
.L_15:
        /*0038*/ 	.byte	0x03, 0x50
        /*003a*/ 	.short	0x0000


	//----- nvinfo : EIATTR_MAXREG_COUNT
	.align		4
        /*003c*/ 	.byte	0x03, 0x1b
        /*003e*/ 	.short	0x00ff


	//----- nvinfo : EIATTR_EXIT_INSTR_OFFSETS
	.align		4
        /*0040*/ 	.byte	0x04, 0x1c
        /*0042*/ 	.short	(.L_17 - .L_16)


	//   ....[0]....
.L_16:
        /*0044*/ 	.word	0x00002290


	//   ....[1]....
        /*0048*/ 	.word	0x000022b0


	//----- nvinfo : EIATTR_REQNTID
	.align		4
.L_17:
        /*004c*/ 	.byte	0x04, 0x10
        /*004e*/ 	.short	(.L_19 - .L_18)
.L_18:
        /*0050*/ 	.word	0x00000080
        /*0054*/ 	.word	0x00000001
        /*0058*/ 	.word	0x00000001


	//----- nvinfo : EIATTR_CBANK_PARAM_SIZE
	.align		4
.L_19:
        /*005c*/ 	.byte	0x03, 0x19
        /*005e*/ 	.short	0x0014


	//----- nvinfo : EIATTR_PARAM_CBANK
	.align		4
        /*0060*/ 	.byte	0x04, 0x0a
        /*0062*/ 	.short	(.L_21 - .L_20)
	.align		4
.L_20:
        /*0064*/ 	.word	index@(.nv.constant0.triton_poi_fused__adaptive_avg_pool2d_16)
        /*0068*/ 	.short	0x0210
        /*006a*/ 	.short	0x0014


	//----- nvinfo : EIATTR_SW_WAR
	.align		4
.L_21:
        /*006c*/ 	.byte	0x04, 0x36
        /*006e*/ 	.short	(.L_23 - .L_22)
.L_22:
        /*0070*/ 	.word	0x00000008
.L_23:


//--------------------- .nv.callgraph             --------------------------
	.section	.nv.callgraph,"",@"SHT_CUDA_CALLGRAPH"
	.align	4
	.sectionentsize	8
	.align		4
        /*0000*/ 	.word	0x00000000
	.align		4
        /*0004*/ 	.word	0xffffffff
	.align		4
        /*0008*/ 	.word	0x00000000
	.align		4
        /*000c*/ 	.word	0xfffffffe
	.align		4
        /*0010*/ 	.word	0x00000000
	.align		4
        /*0014*/ 	.word	0xfffffffd
	.align		4
        /*0018*/ 	.word	0x00000000
	.align		4
        /*001c*/ 	.word	0xfffffffc


//--------------------- .text.triton_poi_fused__adaptive_avg_pool2d_16 --------------------------
	.section	.text.triton_poi_fused__adaptive_avg_pool2d_16,"ax",@progbits
	.align	128
        .global         triton_poi_fused__adaptive_avg_pool2d_16
        .type           triton_poi_fused__adaptive_avg_pool2d_16,@function
        .size           triton_poi_fused__adaptive_avg_pool2d_16,(.L_x_1 - triton_poi_fused__adaptive_avg_pool2d_16)
        .other          triton_poi_fused__adaptive_avg_pool2d_16,@"STO_CUDA_ENTRY STV_DEFAULT"
triton_poi_fused__adaptive_avg_pool2d_16:
.text.triton_poi_fused__adaptive_avg_pool2d_16:
[----:B------:R-:W0:Y:S01]  /*0000*/  LDC R1, c[0x0][0x28] ;  /* 0x00000a00ff017b82 */ /* 0x000e220000000800 */
[----:B------:R-:W1:Y:S07]  /*0010*/  S2R R0, SR_TID.X ;  /* 0x0000000000007919 */ /* 0x000e6e0000002100 */
[----:B------:R-:W2:Y:S01]  /*0020*/  LDC.64 R30, c[0x0][0x210] ;  /* 0x00008400ff1e7b82 */ /* 0x000ea20000000a00 */
[----:B------:R-:W-:Y:S01]  /*0030*/  ULDC.64 UR4, c[0x0][0x208] ;  /* 0x0000820000047ab9 */ /* 0x000fe20000000a00 */
[----:B------:R-:W-:Y:S01]  /*0040*/  IMAD.MOV.U32 R12, RZ, RZ, RZ ;  /* 0x000000ffff0c7224 */ /* 0x000fe200078e00ff */
[----:B------:R-:W3:Y:S01]  /*0050*/  S2R R3, SR_CTAID.X ;  /* 0x0000000000037919 */ /* 0x000ee20000002500 */
[----:B-1----:R-:W-:-:S05]  /*0060*/  IMAD.SHL.U32 R0, R0, 0x2, RZ ;  /* 0x0000000200007824 */ /* 0x002fca00078e00ff */
[----:B------:R-:W-:-:S05]  /*0070*/  LOP3.LUT R0, R0, 0xfe, RZ, 0xc0, !PT ;  /* 0x000000fe00007812 */ /* 0x000fca00078ec0ff */
[----:B---3--:R-:W-:-:S04]  /*0080*/  IMAD R3, R3, 0x100, R0 ;  /* 0x0000010003037824 */ /* 0x008fc800078e0200 */
[----:B------:R-:W-:-:S05]  /*0090*/  IMAD.HI R0, R3, 0x2aaaaaab, RZ ;  /* 0x2aaaaaab03007827 */ /* 0x000fca00078e02ff */
[----:B------:R-:W-:-:S05]  /*00a0*/  LEA.HI R0, R0, R0, RZ, 0x1 ;  /* 0x0000000000007211 */ /* 0x000fca00078f08ff */
[----:B------:R-:W-:-:S05]  /*00b0*/  IMAD.HI R2, R0, 0x2aaaaaab, RZ ;  /* 0x2aaaaaab00027827 */ /* 0x000fca00078e02ff */
[----:B------:R-:W-:Y:S01]  /*00c0*/  LEA.HI R5, R2, R2, RZ, 0x1 ;  /* 0x0000000202057211 */ /* 0x000fe200078f08ff */
[----:B------:R-:W-:-:S04]  /*00d0*/  IMAD R2, R0, -0x6, R3 ;  /* 0xfffffffa00027824 */ /* 0x000fc800078e0203 */
[----:B------:R-:W-:Y:S02]  /*00e0*/  IMAD R5, R5, -0x6, R0 ;  /* 0xfffffffa05057824 */ /* 0x000fe400078e0200 */
[C---:B------:R-:W-:Y:S02]  /*00f0*/  IMAD.SHL.U32 R7, R2.reuse, 0x10, RZ ;  /* 0x0000001002077824 */ /* 0x040fe400078e00ff */
[C---:B------:R-:W-:Y:S02]  /*0100*/  IMAD.SHL.U32 R0, R5.reuse, 0x10, RZ ;  /* 0x0000001005007824 */ /* 0x040fe400078e00ff */
[----:B------:R-:W-:Y:S02]  /*0110*/  IMAD.SHL.U32 R2, R2, 0x8, RZ ;  /* 0x0000000802027824 */ /* 0x000fe400078e00ff */
[----:B------:R-:W-:Y:S01]  /*0120*/  IMAD.SHL.U32 R5, R5, 0x8, RZ ;  /* 0x0000000805057824 */ /* 0x000fe200078e00ff */
[----:B------:R-:W-:Y:S02]  /*0130*/  PRMT R0, R7, 0x5410, R0 ;  /* 0x0000541007007816 */ /* 0x000fe40000000000 */
[----:B------:R-:W-:-:S02]  /*0140*/  PRMT R6, R2, 0x8880, RZ ;  /* 0x0000888002067816 */ /* 0x000fc400000000ff */
[----:B------:R-:W-:Y:S01]  /*0150*/  PRMT R4, R5, 0x8880, RZ ;  /* 0x0000888005047816 */ /* 0x000fe200000000ff */
[----:B------:R-:W-:Y:S02]  /*0160*/  VIADD.16x2 R0, R0, 0x150015 ;  /* 0x0015001500007836 */ /* 0x000fe40000000200 */
[----:B------:R-:W-:-:S03]  /*0170*/  IMAD.MOV.U32 R5, RZ, RZ, R6 ;  /* 0x000000ffff057224 */ /* 0x000fc600078e0006 */
[C---:B------:R-:W-:Y:S01]  /*0180*/  PRMT R2, R0.reuse, 0x7632, R2 ;  /* 0x0000763200027816 */ /* 0x040fe20000000002 */
[----:B------:R-:W-:Y:S01]  /*0190*/  IMAD R5, R5, 0x5556, RZ ;  /* 0x0000555605057824 */ /* 0x000fe200078e02ff */
[----:B------:R-:W-:Y:S01]  /*01a0*/  PRMT R6, R0, 0x8880, RZ ;  /* 0x0000888000067816 */ /* 0x000fe200000000ff */
[----:B------:R-:W-:Y:S01]  /*01b0*/  IMAD R0, R4, 0x5556, RZ ;  /* 0x0000555604007824 */ /* 0x000fe200078e02ff */
[----:B------:R-:W-:Y:S02]  /*01c0*/  PRMT R2, R2, 0x8880, RZ ;  /* 0x0000888002027816 */ /* 0x000fe400000000ff */
[----:B------:R-:W-:Y:S01]  /*01d0*/  SHF.R.S32.HI R5, RZ, 0x10, R5 ;  /* 0x00000010ff057819 */ /* 0x000fe20000011405 */
[----:B------:R-:W-:Y:S01]  /*01e0*/  IMAD R6, R6, 0x2aab, RZ ;  /* 0x00002aab06067824 */ /* 0x000fe200078e02ff */
[----:B------:R-:W-:Y:S01]  /*01f0*/  SHF.R.S32.HI R0, RZ, 0x10, R0 ;  /* 0x00000010ff007819 */ /* 0x000fe20000011400 */
[----:B------:R-:W-:Y:S01]  /*0200*/  IMAD R4, R2, 0x2aab, RZ ;  /* 0x00002aab02047824 */ /* 0x000fe200078e02ff */
[----:B------:R-:W-:-:S02]  /*0210*/  LOP3.LUT R7, R5, 0xffff, RZ, 0xc0, !PT ;  /* 0x0000ffff05077812 */ /* 0x000fc400078ec0ff */
[----:B------:R-:W-:Y:S02]  /*0220*/  SHF.R.S32.HI R9, RZ, 0x10, R6 ;  /* 0x00000010ff097819 */ /* 0x000fe40000011406 */
[----:B------:R-:W-:Y:S02]  /*0230*/  SHF.R.S32.HI R4, RZ, 0x10, R4 ;  /* 0x00000010ff047819 */ /* 0x000fe40000011404 */
[----:B------:R-:W-:Y:S02]  /*0240*/  LOP3.LUT R2, R0, 0xffff, RZ, 0xc0, !PT ;  /* 0x0000ffff00027812 */ /* 0x000fe400078ec0ff */
[----:B------:R-:W-:Y:S02]  /*0250*/  LOP3.LUT R6, R4, 0xffff, RZ, 0xc0, !PT ;  /* 0x0000ffff04067812 */ /* 0x000fe400078ec0ff */
[----:B------:R-:W-:Y:S02]  /*0260*/  LOP3.LUT R11, R9, 0xffff, RZ, 0xc0, !PT ;  /* 0x0000ffff090b7812 */ /* 0x000fe400078ec0ff */
[----:B------:R-:W-:-:S02]  /*0270*/  SHF.R.U32.HI R7, RZ, 0xf, R7 ;  /* 0x0000000fff077819 */ /* 0x000fc40000011607 */
[----:B------:R-:W-:Y:S02]  /*0280*/  SHF.R.U32.HI R2, RZ, 0xf, R2 ;  /* 0x0000000fff027819 */ /* 0x000fe40000011602 */
[----:B------:R-:W-:Y:S02]  /*0290*/  SHF.R.U32.HI R6, RZ, 0xf, R6 ;  /* 0x0000000fff067819 */ /* 0x000fe40000011606 */
[----:B------:R-:W-:Y:S02]  /*02a0*/  SHF.R.U32.HI R11, RZ, 0xf, R11 ;  /* 0x0000000fff0b7819 */ /* 0x000fe4000001160b */
[----:B------:R-:W-:Y:S01]  /*02b0*/  PRMT R5, R5, 0x5410, R0 ;  /* 0x0000541005057816 */ /* 0x000fe20000000000 */
[----:B------:R-:W-:Y:S01]  /*02c0*/  IMAD.HI R0, R3, 0x38e38e39, RZ ;  /* 0x38e38e3903007827 */ /* 0x000fe200078e02ff */
[----:B------:R-:W-:Y:S02]  /*02d0*/  PRMT R2, R7, 0x5410, R2 ;  /* 0x0000541007027816 */ /* 0x000fe40000000002 */
[----:B------:R-:W-:-:S02]  /*02e0*/  PRMT R4, R9, 0x5410, R4 ;  /* 0x0000541009047816 */ /* 0x000fc40000000004 */
[----:B------:R-:W-:Y:S01]  /*02f0*/  PRMT R11, R11, 0x5410, R6 ;  /* 0x000054100b0b7816 */ /* 0x000fe20000000006 */
[----:B------:R-:W-:Y:S01]  /*0300*/  VIADD.16x2 R2, R5, R2 ;  /* 0x0000000205027236 */ /* 0x000fe20000000200 */
[----:B------:R-:W-:-:S03]  /*0310*/  SHF.R.U32.HI R5, RZ, 0x1f, R0 ;  /* 0x0000001fff057819 */ /* 0x000fc60000011600 */
[----:B------:R-:W-:Y:S01]  /*0320*/  VIADD.16x2 R4, R4, R11 ;  /* 0x0000000b04047236 */ /* 0x000fe20000000200 */
[----:B------:R-:W-:Y:S02]  /*0330*/  LEA.HI R5, R0, R5, RZ, 0x1d ;  /* 0x0000000500057211 */ /* 0x000fe400078fe8ff */
[C---:B------:R-:W-:Y:S02]  /*0340*/  PRMT R0, R2.reuse, 0x7610, R0 ;  /* 0x0000761002007816 */ /* 0x040fe40000000000 */
[----:B------:R-:W-:Y:S02]  /*0350*/  PRMT R2, R2, 0x7632, R2 ;  /* 0x0000763202027816 */ /* 0x000fe40000000002 */
[----:B------:R-:W-:Y:S02]  /*0360*/  PRMT R7, R4, 0x7632, R7 ;  /* 0x0000763204077816 */ /* 0x000fe40000000007 */
[C---:B------:R-:W-:Y:S02]  /*0370*/  LOP3.LUT R6, R0.reuse, 0xffff, RZ, 0xc0, !PT ;  /* 0x0000ffff00067812 */ /* 0x040fe400078ec0ff */
[----:B------:R-:W-:-:S02]  /*0380*/  PRMT R8, R0, 0x8880, RZ ;  /* 0x0000888000087816 */ /* 0x000fc400000000ff */
[C---:B------:R-:W-:Y:S02]  /*0390*/  LOP3.LUT R0, R2.reuse, 0xffff, RZ, 0xc0, !PT ;  /* 0x0000ffff02007812 */ /* 0x040fe400078ec0ff */
[----:B------:R-:W-:Y:S01]  /*03a0*/  PRMT R15, R2, 0x8880, RZ ;  /* 0x00008880020f7816 */ /* 0x000fe200000000ff */
[----:B------:R-:W-:Y:S01]  /*03b0*/  IMAD.MOV.U32 R2, RZ, RZ, R8 ;  /* 0x000000ffff027224 */ /* 0x000fe200078e0008 */
[----:B------:R-:W-:Y:S02]  /*03c0*/  PRMT R14, R7, 0x8880, RZ ;  /* 0x00008880070e7816 */ /* 0x000fe400000000ff */
[----:B------:R-:W-:Y:S02]  /*03d0*/  PRMT R16, R6, 0x8880, RZ ;  /* 0x0000888006107816 */ /* 0x000fe400000000ff */
[----:B------:R-:W-:Y:S02]  /*03e0*/  PRMT R10, R0, 0x8880, RZ ;  /* 0x00008880000a7816 */ /* 0x000fe400000000ff */
[----:B------:R-:W-:Y:S01]  /*03f0*/  LOP3.LUT R0, R4, 0xffff, RZ, 0xc0, !PT ;  /* 0x0000ffff04007812 */ /* 0x000fe200078ec0ff */
[----:B------:R-:W-:Y:S01]  /*0400*/  VIADD R29, R16, 0x1 ;  /* 0x00000001101d7836 */ /* 0x000fe20000000000 */
[----:B------:R-:W-:Y:S01]  /*0410*/  PRMT R21, R4, 0x8880, RZ ;  /* 0x0000888004157816 */ /* 0x000fe200000000ff */
[----:B------:R-:W-:Y:S01]  /*0420*/  IMAD R5, R5, 0x10, R10 ;  /* 0x0000001005057824 */ /* 0x000fe200078e020a */
[----:B------:R-:W-:-:S02]  /*0430*/  ISETP.GE.AND P4, PT, R15, R14, PT ;  /* 0x0000000e0f00720c */ /* 0x000fc40003f86270 */
[----:B------:R-:W-:Y:S01]  /*0440*/  PRMT R6, R0, 0x8880, RZ ;  /* 0x0000888000067816 */ /* 0x000fe200000000ff */
[----:B------:R-:W-:Y:S01]  /*0450*/  IMAD.SHL.U32 R27, R5, 0x10, RZ ;  /* 0x00000010051b7824 */ /* 0x000fe200078e00ff */
[----:B------:R-:W-:Y:S01]  /*0460*/  ISETP.LT.AND P0, PT, R2, R21, !P4 ;  /* 0x000000150200720c */ /* 0x000fe20006701270 */
[----:B------:R-:W-:Y:S01]  /*0470*/  IMAD.MOV.U32 R0, RZ, RZ, RZ ;  /* 0x000000ffff007224 */ /* 0x000fe200078e00ff */
[----:B------:R-:W-:Y:S01]  /*0480*/  ISETP.GE.AND P1, PT, R29, R6, PT ;  /* 0x000000061d00720c */ /* 0x000fe20003f26270 */
[----:B------:R-:W-:Y:S01]  /*0490*/  IMAD.IADD R5, R16, 0x1, R27 ;  /* 0x0000000110057824 */ /* 0x000fe200078e021b */
[----:B------:R-:W-:Y:S01]  /*04a0*/  ISETP.LT.AND P3, PT, R3, 0x4800, P0 ;  /* 0x000048000300780c */ /* 0x000fe20000761270 */
[----:B------:R-:W-:Y:S01]  /*04b0*/  VIADD R13, R27, 0x1 ;  /* 0x000000011b0d7836 */ /* 0x000fe20000000000 */
[----:B------:R-:W-:Y:S01]  /*04c0*/  ISETP.LT.AND P1, PT, R15, R14, !P1 ;  /* 0x0000000e0f00720c */ /* 0x000fe20004f21270 */
[----:B--2---:R-:W-:-:S03]  /*04d0*/  IMAD.WIDE R4, R5, 0x4, R30 ;  /* 0x0000000405047825 */ /* 0x004fc600078e021e */
[----:B------:R-:W-:Y:S01]  /*04e0*/  ISETP.LT.AND P2, PT, R3, 0x4800, P1 ;  /* 0x000048000300780c */ /* 0x000fe20000f41270 */
[----:B------:R-:W-:-:S04]  /*04f0*/  IMAD.IADD R9, R16, 0x1, R13 ;  /* 0x0000000110097824 */ /* 0x000fc800078e020d */
[----:B------:R-:W-:Y:S02]  /*0500*/  IMAD.WIDE R8, R9, 0x4, R30 ;  /* 0x0000000409087825 */ /* 0x000fe400078e021e */
[----:B------:R-:W2:Y:S06]  /*0510*/  @P3 LDG.E.EL R0, desc[UR4][R4.64] ;  /* 0x0000000404003981 */ /* 0x000eac000c2e1900 */
[----:B------:R1:W3:Y:S01]  /*0520*/  @P2 LDG.E.EL R12, desc[UR4][R8.64] ;  /* 0x00000004080c2981 */ /* 0x0002e2000c2e1900 */
[C---:B------:R-:W-:Y:S02]  /*0530*/  VIADD R23, R16.reuse, 0x2 ;  /* 0x0000000210177836 */ /* 0x040fe40000000000 */
[----:B------:R-:W-:-:S03]  /*0540*/  VIADD R11, R16, 0x3 ;  /* 0x00000003100b7836 */ /* 0x000fc60000000000 */
[-C--:B------:R-:W-:Y:S02]  /*0550*/  ISETP.GE.AND P6, PT, R23, R6.reuse, PT ;  /* 0x000000061700720c */ /* 0x080fe40003fc6270 */
[----:B------:R-:W-:Y:S01]  /*0560*/  ISETP.GE.AND P5, PT, R11, R6, PT ;  /* 0x000000060b00720c */ /* 0x000fe20003fa6270 */
[----:B------:R-:W-:Y:S01]  /*0570*/  VIADD R11, R27, 0x2 ;  /* 0x000000021b0b7836 */ /* 0x000fe20000000000 */
[CC--:B------:R-:W-:Y:S01]  /*0580*/  ISETP.LT.AND P6, PT, R15.reuse, R14.reuse, !P6 ;  /* 0x0000000e0f00720c */ /* 0x0c0fe200077c1270 */
[----:B-1----:R-:W-:Y:S01]  /*0590*/  IMAD.MOV.U32 R8, RZ, RZ, RZ ;  /* 0x000000ffff087224 */ /* 0x002fe200078e00ff */
[----:B------:R-:W-:Y:S01]  /*05a0*/  ISETP.LT.AND P5, PT, R15, R14, !P5 ;  /* 0x0000000e0f00720c */ /* 0x000fe20006fa1270 */
[----:B------:R-:W-:Y:S01]  /*05b0*/  IMAD.IADD R5, R16, 0x1, R11 ;  /* 0x0000000110057824 */ /* 0x000fe200078e020b */
[----:B------:R-:W-:Y:S01]  /*05c0*/  LOP3.LUT R7, R7, 0xffff, RZ, 0xc0, !PT ;  /* 0x0000ffff07077812 */ /* 0x000fe200078ec0ff */
[----:B------:R-:W-:Y:S01]  /*05d0*/  VIADD R15, R27, 0x3 ;  /* 0x000000031b0f7836 */ /* 0x000fe20000000000 */
[----:B------:R-:W-:Y:S01]  /*05e0*/  P2R R38, PR, RZ, 0x20 ;  /* 0x00000020ff267803 */ /* 0x000fe20000000000 */
[----:B------:R-:W-:Y:S01]  /*05f0*/  IMAD.WIDE R4, R5, 0x4, R30 ;  /* 0x0000000405047825 */ /* 0x000fe200078e021e */
[----:B------:R-:W-:-:S03]  /*0600*/  P2R R57, PR, RZ, 0x40 ;  /* 0x00000040ff397803 */ /* 0x000fc60000000000 */
[----:B------:R-:W-:-:S04]  /*0610*/  IMAD.IADD R15, R16, 0x1, R15 ;  /* 0x00000001100f7824 */ /* 0x000fc800078e020f */
[----:B------:R-:W-:Y:S01]  /*0620*/  IMAD.WIDE R14, R15, 0x4, R30 ;  /* 0x000000040f0e7825 */ /* 0x000fe200078e021e */
[----:B--2---:R-:W-:Y:S02]  /*0630*/  SEL R17, R0, RZ, P3 ;  /* 0x000000ff00117207 */ /* 0x004fe40001800000 */
[C---:B------:R-:W-:Y:S02]  /*0640*/  ISETP.LT.AND P3, PT, R3.reuse, 0x4800, P6 ;  /* 0x000048000300780c */ /* 0x040fe40003761270 */
[----:B---3--:R-:W-:Y:S01]  /*0650*/  SEL R20, R12, RZ, P2 ;  /* 0x000000ff0c147207 */ /* 0x008fe20001000000 */
[----:B------:R-:W-:Y:S01]  /*0660*/  IMAD.MOV.U32 R12, RZ, RZ, RZ ;  /* 0x000000ffff0c7224 */ /* 0x000fe200078e00ff */
[----:B------:R-:W-:-:S09]  /*0670*/  ISETP.LT.AND P2, PT, R3, 0x4800, P5 ;  /* 0x000048000300780c */ /* 0x000fd20002f41270 */
[----:B------:R1:W2:Y:S04]  /*0680*/  @P3 LDG.E.EL R8, desc[UR4][R4.64] ;  /* 0x0000000404083981 */ /* 0x0002a8000c2e1900 */
[----:B------:R-:W3:Y:S01]  /*0690*/  @P2 LDG.E.EL R12, desc[UR4][R14.64] ;  /* 0x000000040e0c2981 */ /* 0x000ee2000c2e1900 */
[----:B------:R-:W-:Y:S01]  /*06a0*/  VIADD R0, R10, 0x1 ;  /* 0x000000010a007836 */ /* 0x000fe20000000000 */
[----:B------:R-:W-:Y:S01]  /*06b0*/  PRMT R25, R7, 0x8880, RZ ;  /* 0x0000888007197816 */ /* 0x000fe200000000ff */
[----:B------:R-:W-:-:S04]  /*06c0*/  VIADD R9, R27, 0x10 ;  /* 0x000000101b097836 */ /* 0x000fc80000000000 */
[----:B------:R-:W-:-:S04]  /*06d0*/  IMAD.IADD R7, R16, 0x1, R9 ;  /* 0x0000000110077824 */ /* 0x000fc800078e0209 */
[----:B-1----:R-:W-:Y:S01]  /*06e0*/  IMAD.WIDE R4, R7, 0x4, R30 ;  /* 0x0000000407047825 */ /* 0x002fe200078e021e */
[----:B--2---:R-:W-:Y:S02]  /*06f0*/  SEL R35, R8, RZ, P3 ;  /* 0x000000ff08237207 */ /* 0x004fe40001800000 */
[----:B------:R-:W-:Y:S01]  /*0700*/  ISETP.GE.AND P3, PT, R0, R25, PT ;  /* 0x000000190000720c */ /* 0x000fe20003f66270 */
[----:B------:R-:W-:-:S03]  /*0710*/  IMAD.MOV.U32 R0, RZ, RZ, RZ ;  /* 0x000000ffff007224 */ /* 0x000fc600078e00ff */
[----:B------:R-:W-:Y:S02]  /*0720*/  ISETP.LT.AND P5, PT, R2, R21, !P3 ;  /* 0x000000150200720c */ /* 0x000fe40005fa1270 */
[----:B---3--:R-:W-:Y:S02]  /*0730*/  SEL R37, R12, RZ, P2 ;  /* 0x000000ff0c257207 */ /* 0x008fe40001000000 */
[----:B------:R-:W-:Y:S02]  /*0740*/  ISETP.LT.AND P2, PT, R3, 0x4800, P5 ;  /* 0x000048000300780c */ /* 0x000fe40002f41270 */
[----:B------:R-:W-:-:S11]  /*0750*/  P2R R8, PR, RZ, 0x20 ;  /* 0x00000020ff087803 */ /* 0x000fd60000000000 */
[----:B------:R-:W2:Y:S01]  /*0760*/  @P2 LDG.E.EL R0, desc[UR4][R4.64] ;  /* 0x0000000404002981 */ /* 0x000ea2000c2e1900 */
[----:B------:R-:W-:Y:S01]  /*0770*/  ISETP.LT.AND P5, PT, R29, R6, !P3 ;  /* 0x000000061d00720c */ /* 0x000fe20005fa1270 */
[----:B------:R-:W-:-:S03]  /*0780*/  VIADD R7, R27, 0x11 ;  /* 0x000000111b077836 */ /* 0x000fc60000000000 */
[----:B------:R-:W-:Y:S01]  /*0790*/  P2R R22, PR, RZ, 0x20 ;  /* 0x00000020ff167803 */ /* 0x000fe20000000000 */
[----:B------:R-:W-:-:S04]  /*07a0*/  IMAD.IADD R19, R16, 0x1, R7 ;  /* 0x0000000110137824 */ /* 0x000fc800078e0207 */
[----:B------:R-:W-:Y:S01]  /*07b0*/  IMAD.WIDE R18, R19, 0x4, R30 ;  /* 0x0000000413127825 */ /* 0x000fe200078e021e */
[----:B--2---:R-:W-:-:S03]  /*07c0*/  SEL R39, R0, RZ, P2 ;  /* 0x000000ff00277207 */ /* 0x004fc60001000000 */
[----:B------:R-:W-:Y:S01]  /*07d0*/  IMAD.MOV.U32 R0, RZ, RZ, RZ ;  /* 0x000000ffff007224 */ /* 0x000fe200078e00ff */
[----:B------:R-:W-:-:S13]  /*07e0*/  ISETP.LT.AND P2, PT, R3, 0x4800, P5 ;  /* 0x000048000300780c */ /* 0x000fda0002f41270 */
[----:B------:R-:W2:Y:S01]  /*07f0*/  @P2 LDG.E.EL R0, desc[UR4][R18.64] ;  /* 0x0000000412002981 */ /* 0x000ea2000c2e1900 */
[----:B------:R-:W-:Y:S01]  /*0800*/  ISETP.LT.AND P5, PT, R23, R6, !P3 ;  /* 0x000000061700720c */ /* 0x000fe20005fa1270 */
[----:B------:R-:W-:Y:S02]  /*0810*/  VIADD R51, R27, 0x12 ;  /* 0x000000121b337836 */ /* 0x000fe40000000000 */
[C---:B------:R-:W-:Y:S01]  /*0820*/  VIADD R33, R16.reuse, 0x3 ;  /* 0x0000000310217836 */ /* 0x040fe20000000000 */
        /* <DEDUP_REMOVED lines=8> */
[----:B------:R-:W-:Y:S01]  /*08b0*/  VIADD R45, R27, 0x13 ;  /* 0x000000131b2d7836 */ /* 0x000fe20000000000 */
[----:B------:R-:W-:Y:S01]  /*08c0*/  P2R R34, PR, RZ, 0x8 ;  /* 0x00000008ff227803 */ /* 0x000fe20000000000 */
[----:B------:R-:W-:Y:S01]  /*08d0*/  FADD R20, R17, R20 ;  /* 0x0000001411147221 */ /* 0x000fe20000000000 */
[----:B------:R-:W-:Y:S01]  /*08e0*/  P2R R17, PR, RZ, 0x20 ;  /* 0x00000020ff117803 */ /* 0x000fe20000000000 */
[----:B------:R-:W-:-:S04]  /*08f0*/  IMAD.IADD R5, R16, 0x1, R45 ;  /* 0x0000000110057824 */ /* 0x000fc800078e022d */
[----:B------:R-:W-:Y:S01]  /*0900*/  IMAD.WIDE R4, R5, 0x4, R30 ;  /* 0x0000000405047825 */ /* 0x000fe200078e021e */
[----:B--2---:R-:W-:-:S03]  /*0910*/  SEL R43, R0, RZ, P2 ;  /* 0x000000ff002b7207 */ /* 0x004fc60001000000 */
[----:B------:R-:W-:Y:S01]  /*0920*/  IMAD.MOV.U32 R0, RZ, RZ, RZ ;  /* 0x000000ffff007224 */ /* 0x000fe200078e00ff */
[----:B------:R-:W-:-:S13]  /*0930*/  ISETP.LT.AND P2, PT, R3, 0x4800, P5 ;  /* 0x000048000300780c */ /* 0x000fda0002f41270 */
[----:B------:R-:W2:Y:S01]  /*0940*/  @P2 LDG.E.EL R0, desc[UR4][R4.64] ;  /* 0x0000000404002981 */ /* 0x000ea2000c2e1900 */
[----:B------:R-:W-:Y:S02]  /*0950*/  VIADD R40, R27, 0x20 ;  /* 0x000000201b287836 */ /* 0x000fe40000000000 */
[----:B------:R-:W-:Y:S02]  /*0960*/  FADD R20, R20, R35 ;  /* 0x0000002314147221 */ /* 0x000fe40000000000 */
[----:B------:R-:W-:Y:S02]  /*0970*/  IMAD.IADD R19, R16, 0x1, R40 ;  /* 0x0000000110137824 */ /* 0x000fe400078e0228 */
[----:B------:R-:W-:Y:S02]  /*0980*/  FADD R20, R20, R37 ;  /* 0x0000002514147221 */ /* 0x000fe40000000000 */
[----:B------:R-:W-:Y:S01]  /*0990*/  IMAD.WIDE R18, R19, 0x4, R30 ;  /* 0x0000000413127825 */ /* 0x000fe200078e021e */
[----:B--2---:R-:W-:-:S03]  /*09a0*/  SEL R47, R0, RZ, P2 ;  /* 0x000000ff002f7207 */ /* 0x004fc60001000000 */
[----:B------:R-:W-:-:S05]  /*09b0*/  VIADD R0, R10, 0x2 ;  /* 0x000000020a007836 */ /* 0x000fca0000000000 */
[----:B------:R-:W-:Y:S01]  /*09c0*/  ISETP.GE.AND P2, PT, R0, R25, PT ;  /* 0x000000190000720c */ /* 0x000fe20003f46270 */
[----:B------:R-:W-:-:S03]  /*09d0*/  IMAD.MOV.U32 R0, RZ, RZ, RZ ;  /* 0x000000ffff007224 */ /* 0x000fc600078e00ff */
[----:B------:R-:W-:-:S04]  /*09e0*/  ISETP.LT.AND P3, PT, R2, R21, !P2 ;  /* 0x000000150200720c */ /* 0x000fc80005761270 */
[----:B------:R-:W-:Y:S02]  /*09f0*/  ISETP.LT.AND P5, PT, R3, 0x4800, P3 ;  /* 0x000048000300780c */ /* 0x000fe40001fa1270 */
[----:B------:R-:W-:-:S11]  /*0a00*/  P2R R15, PR, RZ, 0x8 ;  /* 0x00000008ff0f7803 */ /* 0x000fd60000000000 */
[----:B------:R-:W2:Y:S01]  /*0a10*/  @P5 LDG.E.EL R0, desc[UR4][R18.64] ;  /* 0x0000000412005981 */ /* 0x000ea2000c2e1900 */
[----:B------:R-:W-:Y:S01]  /*0a20*/  ISETP.LT.AND P3, PT, R29, R6, !P2 ;  /* 0x000000061d00720c */ /* 0x000fe20005761270 */
[----:B------:R-:W-:Y:S02]  /*0a30*/  VIADD R49, R27, 0x21 ;  /* 0x000000211b317836 */ /* 0x000fe40000000000 */
[----:B------:R-:W-:Y:S01]  /*0a40*/  FADD R20, R20, R39 ;  /* 0x0000002714147221 */ /* 0x000fe20000000000 */
[----:B------:R-:W-:Y:S01]  /*0a50*/  P2R R14, PR, RZ, 0x8 ;  /* 0x00000008ff0e7803 */ /* 0x000fe20000000000 */
[----:B------:R-:W-:Y:S02]  /*0a60*/  IMAD.IADD R5, R16, 0x1, R49 ;  /* 0x0000000110057824 */ /* 0x000fe400078e0231 */
[----:B------:R-:W-:Y:S02]  /*0a70*/  FADD R20, R20, R41 ;  /* 0x0000002914147221 */ /* 0x000fe40000000000 */
[----:B------:R-:W-:Y:S01]  /*0a80*/  IMAD.WIDE R4, R5, 0x4, R30 ;  /* 0x0000000405047825 */ /* 0x000fe200078e021e */
[----:B--2---:R-:W-:-:S03]  /*0a90*/  SEL R35, R0, RZ, P5 ;  /* 0x000000ff00237207 */ /* 0x004fc60002800000 */
[----:B------:R-:W-:Y:S01]  /*0aa0*/  IMAD.MOV.U32 R0, RZ, RZ, RZ ;  /* 0x000000ffff007224 */ /* 0x000fe200078e00ff */
[----:B------:R-:W-:-:S13]  /*0ab0*/  ISETP.LT.AND P5, PT, R3, 0x4800, P3 ;  /* 0x000048000300780c */ /* 0x000fda0001fa1270 */
        /* <DEDUP_REMOVED lines=15> */
[----:B------:R-:W-:Y:S02]  /*0bb0*/  IMAD.MOV.U32 R26, RZ, RZ, RZ ;  /* 0x000000ffff1a7224 */ /* 0x000fe400078e00ff */
[----:B------:R-:W-:Y:S02]  /*0bc0*/  IMAD.IADD R5, R16, 0x1, R61 ;  /* 0x0000000110057824 */ /* 0x000fe400078e023d */
[----:B------:R-:W-:Y:S01]  /*0bd0*/  FADD R37, R20, R37 ;  /* 0x0000002514257221 */ /* 0x000fe20000000000 */
[----:B--2---:R-:W-:Y:S01]  /*0be0*/  SEL R28, R0, RZ, P5 ;  /* 0x000000ff001c7207 */ /* 0x004fe20002800000 */
[----:B------:R-:W-:Y:S01]  /*0bf0*/  IMAD.WIDE R4, R5, 0x4, R30 ;  /* 0x0000000405047825 */ /* 0x000fe200078e021e */
[----:B------:R-:W-:-:S03]  /*0c00*/  ISETP.LT.AND P5, PT, R3, 0x4800, P3 ;  /* 0x000048000300780c */ /* 0x000fc60001fa1270 */
[----:B------:R-:W-:Y:S01]  /*0c10*/  VIADD R18, R10, 0x3 ;  /* 0x000000030a127836 */ /* 0x000fe20000000000 */
[----:B------:R-:W-:Y:S01]  /*0c20*/  FSEL R35, RZ, 1, !P1 ;  /* 0x3f800000ff237808 */ /* 0x000fe20004800000 */
[----:B------:R-:W-:Y:S01]  /*0c30*/  VIADD R32, R3, 0x1 ;  /* 0x0000000103207836 */ /* 0x000fe20000000000 */
[----:B------:R-:W-:Y:S01]  /*0c40*/  P2R R0, PR, RZ, 0x4 ;  /* 0x00000004ff007803 */ /* 0x000fe20000000000 */
[----:B------:R-:W-:Y:S01]  /*0c50*/  VIADD R39, R27, 0x31 ;  /* 0x000000311b277836 */ /* 0x000fe20000000000 */
[----:B------:R-:W-:-:S05]  /*0c60*/  P2R R20, PR, RZ, 0x8 ;  /* 0x00000008ff147803 */ /* 0x000fca0000000000 */
[----:B------:R-:W2:Y:S01]  /*0c70*/  @P5 LDG.E.EL R26, desc[UR4][R4.64] ;  /* 0x00000004041a5981 */ /* 0x000ea2000c2e1900 */
[----:B------:R-:W-:Y:S01]  /*0c80*/  ISETP.GE.AND P1, PT, R18, R25, PT ;  /* 0x000000191200720c */ /* 0x000fe20003f26270 */
[----:B------:R-:W-:Y:S01]  /*0c90*/  FADD R28, R37, R28 ;  /* 0x0000001c251c7221 */ /* 0x000fe20000000000 */
[C---:B------:R-:W-:Y:S02]  /*0ca0*/  VIADD R37, R27.reuse, 0x30 ;  /* 0x000000301b257836 */ /* 0x040fe40000000000 */
[----:B------:R-:W-:Y:S01]  /*0cb0*/  ISETP.LT.AND P2, PT, R2, R21, !P1 ;  /* 0x000000150200720c */ /* 0x000fe20004f41270 */
[----:B------:R-:W-:Y:S02]  /*0cc0*/  VIADD R59, R27, 0x32 ;  /* 0x000000321b3b7836 */ /* 0x000fe40000000000 */
[----:B------:R-:W-:Y:S01]  /*0cd0*/  IMAD.MOV.U32 R25, RZ, RZ, RZ ;  /* 0x000000ffff197224 */ /* 0x000fe200078e00ff */
[----:B------:R-:W-:Y:S02]  /*0ce0*/  P2R R21, PR, RZ, 0x4 ;  /* 0x00000004ff157803 */ /* 0x000fe40000000000 */
[----:B------:R-:W-:Y:S01]  /*0cf0*/  ISETP.LT.AND P2, PT, R3, 0x4800, P2 ;  /* 0x000048000300780c */ /* 0x000fe20001741270 */
[----:B------:R-:W-:Y:S01]  /*0d00*/  IMAD.MOV.U32 R2, RZ, RZ, RZ ;  /* 0x000000ffff027224 */ /* 0x000fe200078e00ff */
[----:B------:R-:W-:Y:S01]  /*0d10*/  ISETP.LT.AND P3, PT, R23, R6, !P1 ;  /* 0x000000061700720c */ /* 0x000fe20004f61270 */
[----:B------:R-:W-:Y:S01]  /*0d20*/  IMAD.MOV.U32 R23, RZ, RZ, RZ ;  /* 0x000000ffff177224 */ /* 0x000fe200078e00ff */
[----:B--2---:R-:W-:-:S02]  /*0d30*/  SEL R19, R26, RZ, P5 ;  /* 0x000000ff1a137207 */ /* 0x004fc40002800000 */
[----:B------:R-:W-:Y:S02]  /*0d40*/  FSEL R26, RZ, 1, !P0 ;  /* 0x3f800000ff1a7808 */ /* 0x000fe40004000000 */
[----:B------:R-:W-:Y:S01]  /*0d50*/  ISETP.LT.AND P0, PT, R29, R6, !P1 ;  /* 0x000000061d00720c */ /* 0x000fe20004f01270 */
[----:B------:R-:W-:Y:S01]  /*0d60*/  FADD R10, R28, R19 ;  /* 0x000000131c0a7221 */ /* 0x000fe20000000000 */
[----:B------:R-:W-:Y:S02]  /*0d70*/  IMAD.IADD R19, R16, 0x1, R37 ;  /* 0x0000000110137824 */ /* 0x000fe400078e0225 */
[----:B------:R-:W-:Y:S01]  /*0d80*/  FADD R26, R26, R35 ;  /* 0x000000231a1a7221 */ /* 0x000fe20000000000 */
[----:B------:R-:W-:Y:S01]  /*0d90*/  P2R R18, PR, RZ, 0x1 ;  /* 0x00000001ff127803 */ /* 0x000fe20000000000 */
[----:B------:R-:W-:Y:S01]  /*0da0*/  IMAD.HI R35, R32, 0x2aaaaaab, RZ ;  /* 0x2aaaaaab20237827 */ /* 0x000fe200078e02ff */
[----:B------:R-:W-:-:S03]  /*0db0*/  ISETP.LT.AND P0, PT, R3, 0x4800, P0 ;  /* 0x000048000300780c */ /* 0x000fc60000701270 */
[----:B------:R-:W-:Y:S01]  /*0dc0*/  IMAD.WIDE R4, R19, 0x4, R30 ;  /* 0x0000000413047825 */ /* 0x000fe200078e021e */
[----:B------:R-:W-:-:S03]  /*0dd0*/  LEA.HI R35, R35, R35, RZ, 0x1 ;  /* 0x0000002323237211 */ /* 0x000fc600078f08ff */
[----:B------:R-:W-:Y:S01]  /*0de0*/  IMAD.IADD R19, R16, 0x1, R39 ;  /* 0x0000000110137824 */ /* 0x000fe200078e0227 */
[----:B------:R-:W-:Y:S01]  /*0df0*/  ISETP.LT.AND P5, PT, R3, 0x4800, P3 ;  /* 0x000048000300780c */ /* 0x000fe20001fa1270 */
[----:B------:R-:W-:Y:S01]  /*0e00*/  IMAD R35, R35, -0x6, R32 ;  /* 0xfffffffa23237824 */ /* 0x000fe200078e0220 */
[----:B------:R1:W2:Y:S01]  /*0e10*/  @P2 LDG.E.EL R25, desc[UR4][R4.64] ;  /* 0x0000000404192981 */ /* 0x0002a2000c2e1900 */
[----:B------:R-:W-:-:S04]  /*0e20*/  IMAD.WIDE R28, R19, 0x4, R30 ;  /* 0x00000004131c7825 */ /* 0x000fc800078e021e */
[----:B------:R-:W-:Y:S01]  /*0e30*/  IMAD.IADD R19, R16, 0x1, R59 ;  /* 0x0000000110137824 */ /* 0x000fe200078e023b */
[----:B------:R3:W4:Y:S03]  /*0e40*/  @P0 LDG.E.EL R2, desc[UR4][R28.64] ;  /* 0x000000041c020981 */ /* 0x000726000c2e1900 */
[----:B-1----:R-:W-:Y:S01]  /*0e50*/  IMAD.WIDE R4, R19, 0x4, R30 ;  /* 0x0000000413047825 */ /* 0x002fe200078e021e */
[----:B------:R-:W-:-:S04]  /*0e60*/  P2R R19, PR, RZ, 0x8 ;  /* 0x00000008ff137803 */ /* 0x000fc80000000000 */
[----:B------:R1:W5:Y:S01]  /*0e70*/  @P5 LDG.E.EL R23, desc[UR4][R4.64] ;  /* 0x0000000404175981 */ /* 0x000362000c2e1900 */
[C---:B---3--:R-:W-:Y:S01]  /*0e80*/  IMAD.SHL.U32 R28, R35.reuse, 0x8, RZ ;  /* 0x00000008231c7824 */ /* 0x048fe200078e00ff */
[----:B------:R-:W-:Y:S02]  /*0e90*/  LEA R35, R35, 0x15, 0x4 ;  /* 0x0000001523237811 */ /* 0x000fe400078e20ff */
[----:B------:R-:W-:Y:S01]  /*0ea0*/  ISETP.LT.AND P3, PT, R33, R6, !P1 ;  /* 0x000000062100720c */ /* 0x000fe20004f61270 */
[----:B------:R-:W-:Y:S01]  /*0eb0*/  IMAD.MOV.U32 R6, RZ, RZ, RZ ;  /* 0x000000ffff067224 */ /* 0x000fe200078e00ff */
[----:B------:R-:W-:Y:S02]  /*0ec0*/  PRMT R28, R28, 0x8880, RZ ;  /* 0x000088801c1c7816 */ /* 0x000fe400000000ff */
[----:B------:R-:W-:-:S03]  /*0ed0*/  PRMT R29, R35, 0x8880, RZ ;  /* 0x00008880231d7816 */ /* 0x000fc600000000ff */
[----:B-1----:R-:W-:Y:S02]  /*0ee0*/  IMAD R4, R28, 0x5556, RZ ;  /* 0x000055561c047824 */ /* 0x002fe400078e02ff */
[----:B------:R-:W-:-:S03]  /*0ef0*/  IMAD R5, R29, 0x2aab, RZ ;  /* 0x00002aab1d057824 */ /* 0x000fc600078e02ff */
[----:B------:R-:W-:Y:S02]  /*0f00*/  SHF.R.S32.HI R4, RZ, 0x10, R4 ;  /* 0x00000010ff047819 */ /* 0x000fe40000011404 */
[----:B------:R-:W-:Y:S02]  /*0f10*/  SHF.R.S32.HI R5, RZ, 0x10, R5 ;  /* 0x00000010ff057819 */ /* 0x000fe40000011405 */
[----:B------:R-:W-:Y:S02]  /*0f20*/  LOP3.LUT R28, R4, 0xffff, RZ, 0xc0, !PT ;  /* 0x0000ffff041c7812 */ /* 0x000fe400078ec0ff */
[----:B------:R-:W-:Y:S02]  /*0f30*/  LOP3.LUT R29, R5, 0xffff, RZ, 0xc0, !PT ;  /* 0x0000ffff051d7812 */ /* 0x000fe400078ec0ff */
[----:B------:R-:W-:Y:S02]  /*0f40*/  SHF.R.U32.HI R28, RZ, 0xf, R28 ;  /* 0x0000000fff1c7819 */ /* 0x000fe4000001161c */
[----:B------:R-:W-:-:S02]  /*0f50*/  SHF.R.U32.HI R29, RZ, 0xf, R29 ;  /* 0x0000000fff1d7819 */ /* 0x000fc4000001161d */
[----:B------:R-:W-:Y:S02]  /*0f60*/  PRMT R4, R4, 0x5410, R5 ;  /* 0x0000541004047816 */ /* 0x000fe40000000005 */
[----:B------:R-:W-:-:S05]  /*0f70*/  PRMT R29, R28, 0x5410, R29 ;  /* 0x000054101c1d7816 */ /* 0x000fca000000001d */
[----:B------:R-:W-:-:S05]  /*0f80*/  VIADD.16x2 R4, R4, R29 ;  /* 0x0000001d04047236 */ /* 0x000fca0000000200 */
[C---:B------:R-:W-:Y:S02]  /*0f90*/  PRMT R32, R4.reuse, 0x7632, R32 ;  /* 0x0000763204207816 */ /* 0x040fe40000000020 */
[----:B------:R-:W-:Y:S02]  /*0fa0*/  PRMT R43, R4, 0x8880, RZ ;  /* 0x00008880042b7816 */ /* 0x000fe400000000ff */
[----:B------:R-:W-:Y:S02]  /*0fb0*/  PRMT R44, R32, 0x8880, RZ ;  /* 0x00008880202c7816 */ /* 0x000fe400000000ff */
[----:B------:R-:W-:Y:S02]  /*0fc0*/  LOP3.LUT R5, R4, 0xffff, RZ, 0xc0, !PT ;  /* 0x0000ffff04057812 */ /* 0x000fe400078ec0ff */
[----:B------:R-:W-:Y:S02]  /*0fd0*/  ISETP.LT.AND P6, PT, R43, R44, !P4 ;  /* 0x0000002c2b00720c */ /* 0x000fe400067c1270 */
[----:B------:R-:W-:-:S02]  /*0fe0*/  PRMT R50, R5, 0x8880, RZ ;  /* 0x0000888005327816 */ /* 0x000fc400000000ff */
[----:B------:R-:W-:Y:S02]  /*0ff0*/  P2R R4, PR, RZ, 0x40 ;  /* 0x00000040ff047803 */ /* 0x000fe40000000000 */
[----:B------:R-:W-:Y:S01]  /*1000*/  ISETP.LT.AND P6, PT, R3, 0x4800, P6 ;  /* 0x000048000300780c */ /* 0x000fe200037c1270 */
[----:B------:R-:W-:Y:S01]  /*1010*/  IMAD.IADD R29, R50, 0x1, R27 ;  /* 0x00000001321d7824 */ /* 0x000fe200078e021b */
[----:B------:R-:W-:Y:S01]  /*1020*/  LOP3.LUT R32, R32, 0xffff, RZ, 0xc0, !PT ;  /* 0x0000ffff20207812 */ /* 0x000fe200078ec0ff */
[----:B------:R-:W-:Y:S01]  /*1030*/  IMAD.MOV.U32 R41, RZ, RZ, RZ ;  /* 0x000000ffff297224 */ /* 0x000fe200078e00ff */
[----:B------:R-:W-:Y:S01]  /*1040*/  P2R R5, PR, RZ, 0x8 ;  /* 0x00000008ff057803 */ /* 0x000fe20000000000 */
[----:B------:R-:W-:-:S08]  /*1050*/  IMAD.WIDE R28, R29, 0x4, R30 ;  /* 0x000000041d1c7825 */ /* 0x000fd000078e021e */
[----:B------:R-:W3:Y:S01]  /*1060*/  @P6 LDG.E.EL R6, desc[UR4][R28.64] ;  /* 0x000000041c066981 */ /* 0x000ee2000c2e1900 */
[----:B------:R-:W-:Y:S01]  /*1070*/  VIADD R33, R50, 0x1 ;  /* 0x0000000132217836 */ /* 0x000fe20000000000 */
[----:B------:R-:W-:Y:S01]  /*1080*/  PRMT R36, R32, 0x8880, RZ ;  /* 0x0000888020247816 */ /* 0x000fe200000000ff */
[----:B------:R-:W-:Y:S01]  /*1090*/  IMAD.IADD R13, R50, 0x1, R13 ;  /* 0x00000001320d7824 */ /* 0x000fe200078e020d */
[----:B---3--:R-:W-:Y:S02]  /*10a0*/  SEL R6, R6, RZ, P6 ;  /* 0x000000ff06067207 */ /* 0x008fe40003000000 */
[----:B------:R-:W-:Y:S01]  /*10b0*/  ISETP.LT.AND P6, PT, R33, R36, !P4 ;  /* 0x000000242100720c */ /* 0x000fe200067c1270 */
[----:B------:R-:W-:-:S03]  /*10c0*/  IMAD.WIDE R32, R13, 0x4, R30 ;  /* 0x000000040d207825 */ /* 0x000fc600078e021e */
[----:B------:R-:W-:Y:S02]  /*10d0*/  P2R R42, PR, RZ, 0x40 ;  /* 0x00000040ff2a7803 */ /* 0x000fe40000000000 */
[----:B------:R-:W-:-:S13]  /*10e0*/  ISETP.LT.AND P6, PT, R3, 0x4800, P6 ;  /* 0x000048000300780c */ /* 0x000fda00037c1270 */
[----:B------:R-:W3:Y:S01]  /*10f0*/  @P6 LDG.E.EL R41, desc[UR4][R32.64] ;  /* 0x0000000420296981 */ /* 0x000ee2000c2e1900 */
[C---:B------:R-:W-:Y:S02]  /*1100*/  VIADD R13, R50.reuse, 0x2 ;  /* 0x00000002320d7836 */ /* 0x040fe40000000000 */
[----:B------:R-:W-:-:S04]  /*1110*/  IMAD.IADD R29, R50, 0x1, R11 ;  /* 0x00000001321d7824 */ /* 0x000fc800078e020b */
[----:B------:R-:W-:Y:S01]  /*1120*/  IMAD.WIDE R28, R29, 0x4, R30 ;  /* 0x000000041d1c7825 */ /* 0x000fe200078e021e */
[----:B---3--:R-:W-:Y:S02]  /*1130*/  SEL R41, R41, RZ, P6 ;  /* 0x000000ff29297207 */ /* 0x008fe40003000000 */
[----:B------:R-:W-:Y:S01]  /*1140*/  ISETP.LT.AND P6, PT, R13, R36, !P4 ;  /* 0x000000240d00720c */ /* 0x000fe200067c1270 */
[----:B------:R-:W-:-:S03]  /*1150*/  IMAD.MOV.U32 R13, RZ, RZ, RZ ;  /* 0x000000ffff0d7224 */ /* 0x000fc600078e00ff */
[----:B------:R-:W-:Y:S02]  /*1160*/  P2R R11, PR, RZ, 0x40 ;  /* 0x00000040ff0b7803 */ /* 0x000fe40000000000 */
[----:B------:R-:W-:-:S13]  /*1170*/  ISETP.LT.AND P6, PT, R3, 0x4800, P6 ;  /* 0x000048000300780c */ /* 0x000fda00037c1270 */
[----:B------:R1:W3:Y:S01]  /*1180*/  @P6 LDG.E.EL R13, desc[UR4][R28.64] ;  /* 0x000000041c0d6981 */ /* 0x0002e2000c2e1900 */
[----:B------:R-:W-:Y:S02]  /*1190*/  VIADD R35, R50, 0x3 ;  /* 0x0000000332237836 */ /* 0x000fe40000000000 */
[----:B------:R-:W-:-:S03]  /*11a0*/  VIADD R55, R27, 0x33 ;  /* 0x000000331b377836 */ /* 0x000fc60000000000 */
[----:B------:R-:W-:Y:S01]  /*11b0*/  ISETP.LT.AND P4, PT, R35, R36, !P4 ;  /* 0x000000242300720c */ /* 0x000fe20006781270 */
[----:B------:R-:W-:Y:S02]  /*11c0*/  VIADD R27, R27, 0x3 ;  /* 0x000000031b1b7836 */ /* 0x000fe40000000000 */
[----:B------:R-:W-:Y:S01]  /*11d0*/  IMAD.IADD R33, R16, 0x1, R55 ;  /* 0x0000000110217824 */ /* 0x000fe200078e0237 */
[----:B------:R-:W-:Y:S01]  /*11e0*/  P2R R56, PR, RZ, 0x10 ;  /* 0x00000010ff387803 */ /* 0x000fe20000000000 */
[----:B------:R-:W-:Y:S01]  /*11f0*/  IMAD.IADD R27, R50, 0x1, R27 ;  /* 0x00000001321b7824 */ /* 0x000fe200078e021b */
[----:B------:R-:W-:Y:S02]  /*1200*/  ISETP.LT.AND P4, PT, R3, 0x4800, P4 ;  /* 0x000048000300780c */ /* 0x000fe40002781270 */
[----:B-1----:R-:W-:Y:S01]  /*1210*/  CS2R R28, SRZ ;  /* 0x00000000001c7805 */ /* 0x002fe2000001ff00 */
[----:B------:R-:W-:Y:S01]  /*1220*/  IMAD.MOV.U32 R16, RZ, RZ, RZ ;  /* 0x000000ffff107224 */ /* 0x000fe200078e00ff */
[----:B----4-:R-:W-:Y:S01]  /*1230*/  SEL R2, R2, RZ, P0 ;  /* 0x000000ff02027207 */ /* 0x010fe20000000000 */
[----:B------:R-:W-:Y:S01]  /*1240*/  IMAD.WIDE R32, R33, 0x4, R30 ;  /* 0x0000000421207825 */ /* 0x000fe200078e021e */
[----:B---3--:R-:W-:-:S02]  /*1250*/  SEL R13, R13, RZ, P6 ;  /* 0x000000ff0d0d7207 */ /* 0x008fc40003000000 */
[----:B------:R-:W-:Y:S02]  /*1260*/  ISETP.LT.AND P6, PT, R3, 0x4800, P3 ;  /* 0x000048000300780c */ /* 0x000fe40001fc1270 */
[----:B------:R-:W-:Y:S01]  /*1270*/  ISETP.NE.AND P3, PT, R34, RZ, PT ;  /* 0x000000ff2200720c */ /* 0x000fe20003f65270 */
[----:B------:R-:W-:-:S05]  /*1280*/  IMAD.WIDE R34, R27, 0x4, R30 ;  /* 0x000000041b227825 */ /* 0x000fca00078e021e */
[----:B------:R-:W3:Y:S05]  /*1290*/  @P4 LDG.E.EL R29, desc[UR4][R34.64] ;  /* 0x00000004221d4981 */ /* 0x000eea000c2e1900 */
[----:B------:R1:W4:Y:S02]  /*12a0*/  @P6 LDG.E.EL R16, desc[UR4][R32.64] ;  /* 0x0000000420106981 */ /* 0x000324000c2e1900 */
[----:B-1----:R-:W-:-:S04]  /*12b0*/  IMAD.IADD R33, R50, 0x1, R9 ;  /* 0x0000000132217824 */ /* 0x002fc800078e0209 */
[----:B------:R-:W-:Y:S01]  /*12c0*/  IMAD.WIDE R32, R33, 0x4, R30 ;  /* 0x0000000421207825 */ /* 0x000fe200078e021e */
[----:B---3--:R-:W-:Y:S02]  /*12d0*/  SEL R29, R29, RZ, P4 ;  /* 0x000000ff1d1d7207 */ /* 0x008fe40002000000 */
[----:B------:R-:W-:-:S04]  /*12e0*/  ISETP.LT.AND P4, PT, R43, R44, !P3 ;  /* 0x0000002c2b00720c */ /* 0x000fc80005f81270 */
[----:B------:R-:W-:-:S13]  /*12f0*/  ISETP.LT.AND P0, PT, R3, 0x4800, P4 ;  /* 0x000048000300780c */ /* 0x000fda0002701270 */
[----:B------:R-:W3:Y:S01]  /*1300*/  @P0 LDG.E.EL R28, desc[UR4][R32.64] ;  /* 0x00000004201c0981 */ /* 0x000ee2000c2e1900 */
[----:B------:R-:W-:Y:S01]  /*1310*/  VIADD R47, R50, 0x1 ;  /* 0x00000001322f7836 */ /* 0x000fe20000000000 */
[----:B------:R-:W-:-:S04]  /*1320*/  P2R R9, PR, RZ, 0x10 ;  /* 0x00000010ff097803 */ /* 0x000fc80000000000 */
[----:B------:R-:W-:Y:S01]  /*1330*/  ISETP.LT.AND P4, PT, R47, R36, !P3 ;  /* 0x000000242f00720c */ /* 0x000fe20005f81270 */
[----:B------:R-:W-:Y:S02]  /*1340*/  IMAD.IADD R35, R50, 0x1, R7 ;  /* 0x0000000132237824 */ /* 0x000fe400078e0207 */
[----:B------:R-:W-:Y:S02]  /*1350*/  IMAD.MOV.U32 R27, RZ, RZ, RZ ;  /* 0x000000ffff1b7224 */ /* 0x000fe400078e00ff */
[----:B------:R-:W-:Y:S01]  /*1360*/  IMAD.WIDE R34, R35, 0x4, R30 ;  /* 0x0000000423227825 */ /* 0x000fe200078e021e */
[----:B---3--:R-:W-:Y:S02]  /*1370*/  SEL R28, R28, RZ, P0 ;  /* 0x000000ff1c1c7207 */ /* 0x008fe40000000000 */
[----:B------:R-:W-:-:S13]  /*1380*/  ISETP.LT.AND P0, PT, R3, 0x4800, P4 ;  /* 0x000048000300780c */ /* 0x000fda0002701270 */
[----:B------:R-:W3:Y:S01]  /*1390*/  @P0 LDG.E.EL R27, desc[UR4][R34.64] ;  /* 0x00000004221b0981 */ /* 0x000ee2000c2e1900 */
[----:B------:R-:W-:-:S04]  /*13a0*/  IMAD.IADD R51, R50, 0x1, R51 ;  /* 0x0000000132337824 */ /* 0x000fc800078e0233 */
[----:B------:R-:W-:-:S04]  /*13b0*/  IMAD.WIDE R32, R51, 0x4, R30 ;  /* 0x0000000433207825 */ /* 0x000fc800078e021e */
[----:B------:R-:W-:Y:S01]  /*13c0*/  VIADD R51, R50, 0x2 ;  /* 0x0000000232337836 */ /* 0x000fe20000000000 */
[----:B------:R-:W-:-:S04]  /*13d0*/  P2R R7, PR, RZ, 0x10 ;  /* 0x00000010ff077803 */ /* 0x000fc80000000000 */
[----:B------:R-:W-:Y:S01]  /*13e0*/  ISETP.LT.AND P4, PT, R51, R36, !P3 ;  /* 0x000000243300720c */ /* 0x000fe20005f81270 */
[----:B------:R-:W-:Y:S01]  /*13f0*/  IMAD.MOV.U32 R46, RZ, RZ, RZ ;  /* 0x000000ffff2e7224 */ /* 0x000fe200078e00ff */
[----:B---3--:R-:W-:Y:S02]  /*1400*/  SEL R27, R27, RZ, P0 ;  /* 0x000000ff1b1b7207 */ /* 0x008fe40000000000 */
[----:B------:R-:W-:-:S13]  /*1410*/  ISETP.LT.AND P0, PT, R3, 0x4800, P4 ;  /* 0x000048000300780c */ /* 0x000fda0002701270 */
[----:B------:R1:W3:Y:S01]  /*1420*/  @P0 LDG.E.EL R46, desc[UR4][R32.64] ;  /* 0x00000004202e0981 */ /* 0x0002e2000c2e1900 */
[----:B--2---:R-:W-:Y:S02]  /*1430*/  SEL R25, R25, RZ, P2 ;  /* 0x000000ff19197207 */ /* 0x004fe40001000000 */
[----:B------:R-:W-:Y:S02]  /*1440*/  ISETP.NE.AND P2, PT, R0, RZ, PT ;  /* 0x000000ff0000720c */ /* 0x000fe40003f45270 */
[----:B----4-:R-:W-:Y:S02]  /*1450*/  SEL R0, R16, RZ, P6 ;  /* 0x000000ff10007207 */ /* 0x010fe40003000000 */
[----:B------:R-:W-:Y:S02]  /*1460*/  P2R R16, PR, RZ, 0x10 ;  /* 0x00000010ff107803 */ /* 0x000fe40000000000 */
[----:B------:R-:W-:Y:S01]  /*1470*/  ISETP.NE.AND P4, PT, R42, RZ, PT ;  /* 0x000000ff2a00720c */ /* 0x000fe20003f85270 */
[----:B------:R-:W-:-:S02]  /*1480*/  IMAD.IADD R42, R50, 0x1, R45 ;  /* 0x00000001322a7824 */ /* 0x000fc400078e022d */
[C---:B------:R-:W-:Y:S02]  /*1490*/  IMAD.IADD R45, R50.reuse, 0x1, R40 ;  /* 0x00000001322d7824 */ /* 0x040fe400078e0228 */
[C---:B------:R-:W-:Y:S02]  /*14a0*/  IMAD.IADD R49, R50.reuse, 0x1, R49 ;  /* 0x0000000132317824 */ /* 0x040fe400078e0231 */
[C---:B------:R-:W-:Y:S02]  /*14b0*/  IMAD.IADD R53, R50.reuse, 0x1, R53 ;  /* 0x0000000132357824 */ /* 0x040fe400078e0235 */
[C---:B------:R-:W-:Y:S02]  /*14c0*/  IMAD.IADD R61, R50.reuse, 0x1, R61 ;  /* 0x00000001323d7824 */ /* 0x040fe400078e023d */
[C---:B------:R-:W-:Y:S02]  /*14d0*/  IMAD.IADD R37, R50.reuse, 0x1, R37 ;  /* 0x0000000132257824 */ /* 0x040fe400078e0225 */
[----:B------:R-:W-:-:S02]  /*14e0*/  IMAD.IADD R39, R50, 0x1, R39 ;  /* 0x0000000132277824 */ /* 0x000fc400078e0227 */
[C---:B------:R-:W-:Y:S02]  /*14f0*/  IMAD.IADD R59, R50.reuse, 0x1, R59 ;  /* 0x00000001323b7824 */ /* 0x040fe400078e023b */
[C---:B------:R-:W-:Y:S02]  /*1500*/  IMAD.IADD R55, R50.reuse, 0x1, R55 ;  /* 0x0000000132377824 */ /* 0x040fe400078e0237 */
[----:B------:R-:W-:Y:S01]  /*1510*/  VIADD R50, R50, 0x3 ;  /* 0x0000000332327836 */ /* 0x000fe20000000000 */
[----:B-----5:R-:W-:Y:S02]  /*1520*/  SEL R23, R23, RZ, P5 ;  /* 0x000000ff17177207 */ /* 0x020fe40002800000 */
[----:B------:R-:W-:Y:S02]  /*1530*/  ISETP.NE.AND P5, PT, R4, RZ, PT ;  /* 0x000000ff0400720c */ /* 0x000fe40003fa5270 */
[----:B------:R-:W-:Y:S01]  /*1540*/  ISETP.LT.AND P3, PT, R50, R36, !P3 ;  /* 0x000000243200720c */ /* 0x000fe20005f61270 */
[----:B-1----:R-:W-:-:S02]  /*1550*/  IMAD.MOV.U32 R32, RZ, RZ, RZ ;  /* 0x000000ffff207224 */ /* 0x002fc400078e00ff */
[----:B------:R-:W-:Y:S01]  /*1560*/  IMAD.WIDE R34, R42, 0x4, R30 ;  /* 0x000000042a227825 */ /* 0x000fe200078e021e */
[----:B---3--:R-:W-:Y:S02]  /*1570*/  SEL R4, R46, RZ, P0 ;  /* 0x000000ff2e047207 */ /* 0x008fe40000000000 */
[----:B------:R-:W-:-:S13]  /*1580*/  ISETP.LT.AND P0, PT, R3, 0x4800, P3 ;  /* 0x000048000300780c */ /* 0x000fda0001f01270 */
[----:B------:R-:W2:Y:S01]  /*1590*/  @P0 LDG.E.EL R32, desc[UR4][R34.64] ;  /* 0x0000000422200981 */ /* 0x000ea2000c2e1900 */
[----:B------:R-:W-:Y:S02]  /*15a0*/  ISETP.LT.AND P6, PT, R43, R44, !P2 ;  /* 0x0000002c2b00720c */ /* 0x000fe400057c1270 */
[----:B--2---:R-:W-:Y:S02]  /*15b0*/  SEL R42, R32, RZ, P0 ;  /* 0x000000ff202a7207 */ /* 0x004fe40000000000 */
[----:B------:R-:W-:Y:S01]  /*15c0*/  ISETP.LT.AND P0, PT, R3, 0x4800, P6 ;  /* 0x000048000300780c */ /* 0x000fe20003701270 */
[----:B------:R-:W-:-:S04]  /*15d0*/  IMAD.WIDE R32, R45, 0x4, R30 ;  /* 0x000000042d207825 */ /* 0x000fc800078e021e */
[----:B------:R-:W-:-:S08]  /*15e0*/  IMAD.MOV.U32 R45, RZ, RZ, RZ ;  /* 0x000000ffff2d7224 */ /* 0x000fd000078e00ff */
[----:B------:R-:W2:Y:S01]  /*15f0*/  @P0 LDG.E.EL R45, desc[UR4][R32.64] ;  /* 0x00000004202d0981 */ /* 0x000ea2000c2e1900 */
[----:B------:R-:W-:Y:S02]  /*1600*/  P2R R40, PR, RZ, 0x8 ;  /* 0x00000008ff287803 */ /* 0x000fe40000000000 */
[----:B------:R-:W-:Y:S02]  /*1610*/  ISETP.LT.AND P3, PT, R43, R44, !P1 ;  /* 0x0000002c2b00720c */ /* 0x000fe40004f61270 */
[----:B------:R-:W-:Y:S02]  /*1620*/  P2R R43, PR, RZ, 0x40 ;  /* 0x00000040ff2b7803 */ /* 0x000fe40000000000 */
[-C--:B------:R-:W-:Y:S01]  /*1630*/  ISETP.LT.AND P6, PT, R47, R36.reuse, !P2 ;  /* 0x000000242f00720c */ /* 0x080fe200057c1270 */
[----:B------:R-:W-:Y:S01]  /*1640*/  IMAD.WIDE R34, R49, 0x4, R30 ;  /* 0x0000000431227825 */ /* 0x000fe200078e021e */
[----:B--2---:R-:W-:Y:S02]  /*1650*/  SEL R45, R45, RZ, P0 ;  /* 0x000000ff2d2d7207 */ /* 0x004fe40000000000 */
[----:B------:R-:W-:-:S04]  /*1660*/  ISETP.LT.AND P0, PT, R47, R36, !P1 ;  /* 0x000000242f00720c */ /* 0x000fc80004f01270 */
[----:B------:R-:W-:Y:S02]  /*1670*/  P2R R60, PR, RZ, 0x1 ;  /* 0x00000001ff3c7803 */ /* 0x000fe40000000000 */
[----:B------:R-:W-:Y:S01]  /*1680*/  ISETP.LT.AND P0, PT, R3, 0x4800, P6 ;  /* 0x000048000300780c */ /* 0x000fe20003701270 */
[----:B------:R-:W-:-:S12]  /*1690*/  IMAD.MOV.U32 R47, RZ, RZ, RZ ;  /* 0x000000ffff2f7224 */ /* 0x000fd800078e00ff */
[----:B------:R1:W2:Y:S01]  /*16a0*/  @P0 LDG.E.EL R47, desc[UR4][R34.64] ;  /* 0x00000004222f0981 */ /* 0x0002a2000c2e1900 */
[----:B------:R-:W-:Y:S02]  /*16b0*/  FSEL R48, RZ, 1, !P5 ;  /* 0x3f800000ff307808 */ /* 0x000fe40006800000 */
[----:B------:R-:W-:Y:S02]  /*16c0*/  FSEL R49, RZ, 1, !P4 ;  /* 0x3f800000ff317808 */ /* 0x000fe40006000000 */
[-C--:B------:R-:W-:Y:S02]  /*16d0*/  ISETP.LT.AND P5, PT, R51, R36.reuse, !P2 ;  /* 0x000000243300720c */ /* 0x080fe400057a1270 */
[----:B------:R-:W-:Y:S02]  /*16e0*/  ISETP.LT.AND P4, PT, R50, R36, !P2 ;  /* 0x000000243200720c */ /* 0x000fe40005781270 */
[----:B------:R-:W-:Y:S02]  /*16f0*/  P2R R44, PR, RZ, 0x8 ;  /* 0x00000008ff2c7803 */ /* 0x000fe40000000000 */
[----:B------:R-:W-:-:S02]  /*1700*/  ISETP.LT.AND P2, PT, R3, 0x4800, P4 ;  /* 0x000048000300780c */ /* 0x000fc40002741270 */
[----:B------:R-:W-:Y:S01]  /*1710*/  ISETP.LT.AND P3, PT, R3, 0x4800, P3 ;  /* 0x000048000300780c */ /* 0x000fe20001f61270 */
[----:B------:R-:W-:Y:S02]  /*1720*/  IMAD.MOV.U32 R54, RZ, RZ, RZ ;  /* 0x000000ffff367224 */ /* 0x000fe400078e00ff */
[----:B------:R-:W-:-:S04]  /*1730*/  IMAD.WIDE R32, R53, 0x4, R30 ;  /* 0x0000000435207825 */ /* 0x000fc800078e021e */
[----:B-1----:R-:W-:-:S04]  /*1740*/  IMAD.WIDE R34, R61, 0x4, R30 ;  /* 0x000000043d227825 */ /* 0x002fc800078e021e */
[----:B------:R-:W-:Y:S01]  /*1750*/  IMAD.MOV.U32 R58, RZ, RZ, RZ ;  /* 0x000000ffff3a7224 */ /* 0x000fe200078e00ff */
[----:B------:R1:W3:Y:S01]  /*1760*/  @P2 LDG.E.EL R54, desc[UR4][R34.64] ;  /* 0x0000000422362981 */ /* 0x0002e2000c2e1900 */
[----:B------:R-:W-:Y:S02]  /*1770*/  P2R R52, PR, RZ, 0x10 ;  /* 0x00000010ff347803 */ /* 0x000fe40000000000 */
[----:B-1----:R-:W-:Y:S02]  /*1780*/  P2R R35, PR, RZ, 0x8 ;  /* 0x00000008ff237803 */ /* 0x002fe40000000000 */
[----:B------:R-:W-:Y:S02]  /*1790*/  P2R R34, PR, RZ, 0x4 ;  /* 0x00000004ff227803 */ /* 0x000fe40000000000 */
[----:B------:R-:W-:Y:S01]  /*17a0*/  ISETP.NE.AND P2, PT, R38, RZ, PT ;  /* 0x000000ff2600720c */ /* 0x000fe20003f45270 */
[----:B------:R-:W-:Y:S01]  /*17b0*/  IMAD.WIDE R38, R39, 0x4, R30 ;  /* 0x0000000427267825 */ /* 0x000fe200078e021e */
[----:B------:R-:W-:-:S03]  /*17c0*/  P2R R46, PR, RZ, 0x40 ;  /* 0x00000040ff2e7803 */ /* 0x000fc60000000000 */
[----:B------:R-:W-:-:S04]  /*17d0*/  FADD R25, R10, R25 ;  /* 0x000000190a197221 */ /* 0x000fc80000000000 */
[----:B------:R-:W-:-:S04]  /*17e0*/  FADD R2, R25, R2 ;  /* 0x0000000219027221 */ /* 0x000fc80000000000 */
[----:B------:R-:W-:Y:S01]  /*17f0*/  FADD R23, R2, R23 ;  /* 0x0000001702177221 */ /* 0x000fe20000000000 */
[----:B------:R-:W-:Y:S02]  /*1800*/  FSEL R2, RZ, 1, !P2 ;  /* 0x3f800000ff027808 */ /* 0x000fe40005000000 */
[----:B------:R-:W-:Y:S02]  /*1810*/  ISETP.NE.AND P2, PT, R24, RZ, PT ;  /* 0x000000ff1800720c */ /* 0x000fe40003f45270 */
[----:B--2---:R-:W-:Y:S02]  /*1820*/  SEL R47, R47, RZ, P0 ;  /* 0x000000ff2f2f7207 */ /* 0x004fe40000000000 */
[-C--:B------:R-:W-:Y:S02]  /*1830*/  ISETP.LT.AND P0, PT, R51, R36.reuse, !P1 ;  /* 0x000000243300720c */ /* 0x080fe40004f01270 */
[----:B------:R-:W-:Y:S02]  /*1840*/  ISETP.LT.AND P1, PT, R50, R36, !P1 ;  /* 0x000000243200720c */ /* 0x000fe40004f21270 */
[----:B------:R-:W-:-:S02]  /*1850*/  P2R R50, PR, RZ, 0x20 ;  /* 0x00000020ff327803 */ /* 0x000fc40000000000 */
[----:B------:R-:W-:Y:S01]  /*1860*/  ISETP.LT.AND P5, PT, R3, 0x4800, P5 ;  /* 0x000048000300780c */ /* 0x000fe20002fa1270 */
[----:B------:R-:W-:Y:S02]  /*1870*/  IMAD.MOV.U32 R51, RZ, RZ, RZ ;  /* 0x000000ffff337224 */ /* 0x000fe400078e00ff */
[----:B------:R-:W-:Y:S01]  /*1880*/  IMAD.WIDE R36, R37, 0x4, R30 ;  /* 0x0000000425247825 */ /* 0x000fe200078e021e */
[----:B------:R-:W-:-:S04]  /*1890*/  P2R R53, PR, RZ, 0x20 ;  /* 0x00000020ff357803 */ /* 0x000fc80000000000 */
[----:B------:R-:W2:Y:S01]  /*18a0*/  @P3 LDG.E.EL R58, desc[UR4][R36.64] ;  /* 0x00000004243a3981 */ /* 0x000ea2000c2e1900 */
[----:B------:R-:W-:-:S04]  /*18b0*/  ISETP.NE.AND P3, PT, R60, RZ, PT ;  /* 0x000000ff3c00720c */ /* 0x000fc80003f65270 */
[----:B------:R1:W4:Y:S01]  /*18c0*/  @P5 LDG.E.EL R51, desc[UR4][R32.64] ;  /* 0x0000000420335981 */ /* 0x000322000c2e1900 */
[C---:B------:R-:W-:Y:S02]  /*18d0*/  ISETP.LT.AND P5, PT, R3.reuse, 0x4800, P1 ;  /* 0x000048000300780c */ /* 0x040fe40000fa1270 */
[C---:B------:R-:W-:Y:S02]  /*18e0*/  ISETP.LT.AND P4, PT, R3.reuse, 0x4800, P3 ;  /* 0x000048000300780c */ /* 0x040fe40001f81270 */
[----:B------:R-:W-:Y:S01]  /*18f0*/  ISETP.LT.AND P6, PT, R3, 0x4800, P0 ;  /* 0x000048000300780c */ /* 0x000fe200007c1270 */
[----:B-1----:R-:W-:-:S04]  /*1900*/  IMAD.WIDE R32, R59, 0x4, R30 ;  /* 0x000000043b207825 */ /* 0x002fc800078e021e */
[----:B------:R-:W-:-:S04]  /*1910*/  IMAD.WIDE R30, R55, 0x4, R30 ;  /* 0x00000004371e7825 */ /* 0x000fc800078e021e */
[----:B------:R-:W-:Y:S02]  /*1920*/  IMAD.MOV.U32 R55, RZ, RZ, RZ ;  /* 0x000000ffff377224 */ /* 0x000fe400078e00ff */
[----:B------:R-:W-:-:S04]  /*1930*/  IMAD.MOV.U32 R60, RZ, RZ, RZ ;  /* 0x000000ffff3c7224 */ /* 0x000fc800078e00ff */
[----:B------:R1:W5:Y:S04]  /*1940*/  @P5 LDG.E.EL R55, desc[UR4][R30.64] ;  /* 0x000000041e375981 */ /* 0x000368000c2e1900 */
[----:B------:R-:W5:Y:S01]  /*1950*/  @P4 LDG.E.EL R60, desc[UR4][R38.64] ;  /* 0x00000004263c4981 */ /* 0x000f62000c2e1900 */
[----:B-1----:R-:W-:Y:S02]  /*1960*/  P2R R30, PR, RZ, 0x20 ;  /* 0x00000020ff1e7803 */ /* 0x002fe40000000000 */
[----:B------:R-:W-:Y:S01]  /*1970*/  ISETP.NE.AND P5, PT, R8, RZ, PT ;  /* 0x000000ff0800720c */ /* 0x000fe20003fa5270 */
[----:B------:R-:W-:-:S06]  /*1980*/  IMAD.MOV.U32 R8, RZ, RZ, RZ ;  /* 0x000000ffff087224 */ /* 0x000fcc00078e00ff */
[----:B------:R1:W5:Y:S01]  /*1990*/  @P6 LDG.E.EL R8, desc[UR4][R32.64] ;  /* 0x0000000420086981 */ /* 0x000362000c2e1900 */
[----:B------:R-:W-:Y:S02]  /*19a0*/  P2R R37, PR, RZ, 0x10 ;  /* 0x00000010ff257803 */ /* 0x000fe40000000000 */
[----:B------:R-:W-:-:S04]  /*19b0*/  ISETP.NE.AND P4, PT, R56, RZ, PT ;  /* 0x000000ff3800720c */ /* 0x000fc80003f85270 */
[----:B------:R-:W-:Y:S02]  /*19c0*/  FSEL R10, RZ, 1, !P4 ;  /* 0x3f800000ff0a7808 */ /* 0x000fe40006000000 */
[----:B-1----:R-:W-:Y:S02]  /*19d0*/  P2R R32, PR, RZ, 0x40 ;  /* 0x00000040ff207803 */ /* 0x002fe40000000000 */
[----:B------:R-:W-:Y:S02]  /*19e0*/  ISETP.NE.AND P6, PT, R50, RZ, PT ;  /* 0x000000ff3200720c */ /* 0x000fe40003fc5270 */
[----:B------:R-:W-:Y:S02]  /*19f0*/  ISETP.NE.AND P4, PT, R22, RZ, PT ;  /* 0x000000ff1600720c */ /* 0x000fe40003f85270 */
[----:B------:R-:W-:Y:S02]  /*1a00*/  P2R R22, PR, RZ, 0x40 ;  /* 0x00000040ff167803 */ /* 0x000fe40000000000 */
[----:B------:R-:W-:-:S04]  /*1a10*/  ISETP.NE.AND P6, PT, R12, RZ, PT ;  /* 0x000000ff0c00720c */ /* 0x000fc80003fc5270 */
[----:B------:R-:W-:Y:S02]  /*1a20*/  P2R R24, PR, RZ, 0x40 ;  /* 0x00000040ff187803 */ /* 0x000fe40000000000 */
[----:B------:R-:W-:-:S04]  /*1a30*/  ISETP.NE.AND P6, PT, R46, RZ, PT ;  /* 0x000000ff2e00720c */ /* 0x000fc80003fc5270 */
[----:B------:R-:W-:Y:S02]  /*1a40*/  P2R R25, PR, RZ, 0x40 ;  /* 0x00000040ff197803 */ /* 0x000fe40000000000 */
[----:B------:R-:W-:-:S04]  /*1a50*/  ISETP.NE.AND P6, PT, R14, RZ, PT ;  /* 0x000000ff0e00720c */ /* 0x000fc80003fc5270 */
[----:B------:R-:W-:Y:S02]  /*1a60*/  P2R R33, PR, RZ, 0x40 ;  /* 0x00000040ff217803 */ /* 0x000fe40000000000 */
[----:B------:R-:W-:-:S04]  /*1a70*/  ISETP.NE.AND P6, PT, R43, RZ, PT ;  /* 0x000000ff2b00720c */ /* 0x000fc80003fc5270 */
[----:B0-----:R-:W-:Y:S02]  /*1a80*/  P2R R39, PR, RZ, 0x40 ;  /* 0x00000040ff277803 */ /* 0x001fe40000000000 */
[----:B------:R-:W-:Y:S01]  /*1a90*/  ISETP.NE.AND P6, PT, R15, RZ, PT ;  /* 0x000000ff0f00720c */ /* 0x000fe20003fc5270 */
[----:B------:R-:W-:-:S03]  /*1aa0*/  FADD R56, R6, R41 ;  /* 0x0000002906387221 */ /* 0x000fc60000000000 */
[----:B------:R-:W-:Y:S02]  /*1ab0*/  P2R R41, PR, RZ, 0x40 ;  /* 0x00000040ff297803 */ /* 0x000fe40000000000 */
[----:B------:R-:W-:-:S04]  /*1ac0*/  ISETP.NE.AND P6, PT, R40, RZ, PT ;  /* 0x000000ff2800720c */ /* 0x000fc80003fc5270 */
[----:B------:R-:W-:Y:S02]  /*1ad0*/  P2R R40, PR, RZ, 0x40 ;  /* 0x00000040ff287803 */ /* 0x000fe40000000000 */
[----:B------:R-:W-:-:S04]  /*1ae0*/  ISETP.NE.AND P6, PT, R17, RZ, PT ;  /* 0x000000ff1100720c */ /* 0x000fc80003fc5270 */
[----:B------:R-:W-:Y:S02]  /*1af0*/  P2R R17, PR, RZ, 0x40 ;  /* 0x00000040ff117803 */ /* 0x000fe40000000000 */
[----:B------:R-:W-:Y:S01]  /*1b00*/  ISETP.NE.AND P6, PT, R16, RZ, PT ;  /* 0x000000ff1000720c */ /* 0x000fe20003fc5270 */
[----:B------:R-:W-:Y:S01]  /*1b10*/  FADD R56, R56, R13 ;  /* 0x0000000d38387221 */ /* 0x000fe20000000000 */
[----:B------:R-:W-:Y:S02]  /*1b20*/  P2R R36, PR, RZ, 0x8 ;  /* 0x00000008ff247803 */ /* 0x000fe40000000000 */
[----:B------:R-:W-:Y:S02]  /*1b30*/  ISETP.NE.AND P3, PT, R57, RZ, PT ;  /* 0x000000ff3900720c */ /* 0x000fe40003f65270 */
[----:B------:R-:W-:Y:S02]  /*1b40*/  FSEL R13, RZ, 1, !P6 ;  /* 0x3f800000ff0d7808 */ /* 0x000fe40007000000 */
[----:B------:R-:W-:-:S02]  /*1b50*/  P2R R31, PR, RZ, 0x1 ;  /* 0x00000001ff1f7803 */ /* 0x000fc40000000000 */
[----:B------:R-:W-:Y:S02]  /*1b60*/  ISETP.NE.AND P6, PT, R17, RZ, PT ;  /* 0x000000ff1100720c */ /* 0x000fe40003fc5270 */
[----:B------:R-:W-:Y:S02]  /*1b70*/  ISETP.NE.AND P0, PT, R11, RZ, PT ;  /* 0x000000ff0b00720c */ /* 0x000fe40003f05270 */
[----:B------:R-:W-:Y:S02]  /*1b80*/  FSEL R11, RZ, 1, !P3 ;  /* 0x3f800000ff0b7808 */ /* 0x000fe40005800000 */
[----:B------:R-:W-:Y:S02]  /*1b90*/  FSEL R15, RZ, 1, !P2 ;  /* 0x3f800000ff0f7808 */ /* 0x000fe40005000000 */
[----:B------:R-:W-:Y:S02]  /*1ba0*/  ISETP.NE.AND P2, PT, R19, RZ, PT ;  /* 0x000000ff1300720c */ /* 0x000fe40003f45270 */
[----:B------:R-:W-:-:S02]  /*1bb0*/  FSEL R19, RZ, 1, !P6 ;  /* 0x3f800000ff137808 */ /* 0x000fc40007000000 */
[----:B------:R-:W-:Y:S01]  /*1bc0*/  ISETP.NE.AND P6, PT, R40, RZ, PT ;  /* 0x000000ff2800720c */ /* 0x000fe20003fc5270 */
[----:B------:R-:W-:Y:S01]  /*1bd0*/  FADD R17, R26, R11 ;  /* 0x0000000b1a117221 */ /* 0x000fe20000000000 */
[----:B------:R-:W-:Y:S02]  /*1be0*/  P2R R38, PR, RZ, 0x2 ;  /* 0x00000002ff267803 */ /* 0x000fe40000000000 */
[----:B------:R-:W-:Y:S01]  /*1bf0*/  ISETP.NE.AND P1, PT, R9, RZ, PT ;  /* 0x000000ff0900720c */ /* 0x000fe20003f25270 */
[----:B------:R-:W-:Y:S01]  /*1c00*/  FADD R48, R48, R49 ;  /* 0x0000003130307221 */ /* 0x000fe20000000000 */
[----:B------:R-:W-:Y:S02]  /*1c10*/  FSEL R9, RZ, 1, !P0 ;  /* 0x3f800000ff097808 */ /* 0x000fe40004000000 */
[----:B------:R-:W-:Y:S01]  /*1c20*/  FSEL R11, RZ, 1, !P6 ;  /* 0x3f800000ff0b7808 */ /* 0x000fe20007000000 */
[----:B------:R-:W-:Y:S01]  /*1c30*/  FADD R17, R17, R2 ;  /* 0x0000000211117221 */ /* 0x000fe20000000000 */
[----:B------:R-:W-:-:S02]  /*1c40*/  FSEL R6, RZ, 1, !P5 ;  /* 0x3f800000ff067808 */ /* 0x000fc40006800000 */
[----:B------:R-:W-:Y:S02]  /*1c50*/  ISETP.NE.AND P6, PT, R41, RZ, PT ;  /* 0x000000ff2900720c */ /* 0x000fe40003fc5270 */
[----:B------:R-:W-:Y:S01]  /*1c60*/  ISETP.NE.AND P3, PT, R7, RZ, PT ;  /* 0x000000ff0700720c */ /* 0x000fe20003f65270 */
[----:B------:R-:W-:Y:S01]  /*1c70*/  FADD R9, R48, R9 ;  /* 0x0000000930097221 */ /* 0x000fe20000000000 */
[----:B------:R-:W-:Y:S02]  /*1c80*/  FSEL R7, RZ, 1, !P1 ;  /* 0x3f800000ff077808 */ /* 0x000fe40004800000 */
[----:B------:R-:W-:Y:S01]  /*1c90*/  ISETP.NE.AND P1, PT, R21, RZ, PT ;  /* 0x000000ff1500720c */ /* 0x000fe20003f25270 */
[----:B------:R-:W-:Y:S01]  /*1ca0*/  FADD R17, R17, R6 ;  /* 0x0000000611117221 */ /* 0x000fe20000000000 */
[----:B------:R-:W-:Y:S02]  /*1cb0*/  FSEL R14, RZ, 1, !P4 ;  /* 0x3f800000ff0e7808 */ /* 0x000fe40006000000 */
[----:B------:R-:W-:-:S02]  /*1cc0*/  FSEL R21, RZ, 1, !P6 ;  /* 0x3f800000ff157808 */ /* 0x000fc40007000000 */
[----:B------:R-:W-:Y:S01]  /*1cd0*/  ISETP.NE.AND P6, PT, R39, RZ, PT ;  /* 0x000000ff2700720c */ /* 0x000fe20003fc5270 */
[----:B------:R-:W-:Y:S01]  /*1ce0*/  FADD R10, R9, R10 ;  /* 0x0000000a090a7221 */ /* 0x000fe20000000000 */
[----:B------:R-:W-:Y:S01]  /*1cf0*/  FADD R14, R17, R14 ;  /* 0x0000000e110e7221 */ /* 0x000fe20000000000 */
[----:B------:R-:W-:Y:S02]  /*1d00*/  FSEL R12, RZ, 1, !P3 ;  /* 0x3f800000ff0c7808 */ /* 0x000fe40005800000 */
[----:B------:R-:W-:Y:S01]  /*1d10*/  FSEL R2, RZ, 1, !P6 ;  /* 0x3f800000ff027808 */ /* 0x000fe20007000000 */
[----:B------:R-:W-:Y:S01]  /*1d20*/  FADD R7, R10, R7 ;  /* 0x000000070a077221 */ /* 0x000fe20000000000 */
[----:B------:R-:W-:Y:S01]  /*1d30*/  ISETP.NE.AND P6, PT, R33, RZ, PT ;  /* 0x000000ff2100720c */ /* 0x000fe20003fc5270 */
[----:B------:R-:W-:Y:S01]  /*1d40*/  FADD R0, R23, R0 ;  /* 0x0000000017007221 */ /* 0x000fe20000000000 */
[----:B------:R-:W-:Y:S01]  /*1d50*/  FADD R14, R14, R15 ;  /* 0x0000000f0e0e7221 */ /* 0x000fe20000000000 */
[----:B------:R-:W-:Y:S01]  /*1d60*/  FADD R12, R7, R12 ;  /* 0x0000000c070c7221 */ /* 0x000fe20000000000 */
[----:B------:R-:W-:-:S02]  /*1d70*/  FSEL R23, RZ, 1, !P6 ;  /* 0x3f800000ff177808 */ /* 0x000fc40007000000 */
[----:B------:R-:W-:Y:S01]  /*1d80*/  ISETP.NE.AND P6, PT, R25, RZ, PT ;  /* 0x000000ff1900720c */ /* 0x000fe20003fc5270 */
[----:B------:R-:W-:Y:S01]  /*1d90*/  FADD R14, R14, R19 ;  /* 0x000000130e0e7221 */ /* 0x000fe20000000000 */
[----:B------:R-:W-:Y:S02]  /*1da0*/  FADD R12, R12, R13 ;  /* 0x0000000d0c0c7221 */ /* 0x000fe40000000000 */
[----:B------:R-:W-:Y:S01]  /*1db0*/  FSEL R9, RZ, 1, !P6 ;  /* 0x3f800000ff097808 */ /* 0x000fe20007000000 */
[----:B------:R-:W-:Y:S01]  /*1dc0*/  FADD R14, R14, R21 ;  /* 0x000000150e0e7221 */ /* 0x000fe20000000000 */
[----:B------:R-:W-:Y:S01]  /*1dd0*/  ISETP.NE.AND P6, PT, R24, RZ, PT ;  /* 0x000000ff1800720c */ /* 0x000fe20003fc5270 */
[----:B------:R-:W-:Y:S01]  /*1de0*/  FADD R11, R12, R11 ;  /* 0x0000000b0c0b7221 */ /* 0x000fe20000000000 */
[----:B------:R-:W-:Y:S01]  /*1df0*/  ISETP.NE.AND P0, PT, R20, RZ, PT ;  /* 0x000000ff1400720c */ /* 0x000fe20003f05270 */
[----:B------:R-:W-:Y:S01]  /*1e00*/  FADD R14, R14, R23 ;  /* 0x000000170e0e7221 */ /* 0x000fe20000000000 */
[----:B------:R-:W-:Y:S01]  /*1e10*/  FSEL R17, RZ, 1, !P6 ;  /* 0x3f800000ff117808 */ /* 0x000fe20007000000 */
[----:B------:R-:W-:Y:S01]  /*1e20*/  FADD R2, R11, R2 ;  /* 0x000000020b027221 */ /* 0x000fe20000000000 */
[----:B------:R-:W-:-:S02]  /*1e30*/  ISETP.NE.AND P6, PT, R22, RZ, PT ;  /* 0x000000ff1600720c */ /* 0x000fc40003fc5270 */
[----:B------:R-:W-:Y:S01]  /*1e40*/  FSEL R15, RZ, 1, !P0 ;  /* 0x3f800000ff0f7808 */ /* 0x000fe20004000000 */
[----:B------:R-:W-:Y:S01]  /*1e50*/  FADD R14, R14, R17 ;  /* 0x000000110e0e7221 */ /* 0x000fe20000000000 */
[----:B------:R-:W-:Y:S01]  /*1e60*/  ISETP.NE.AND P5, PT, R52, RZ, PT ;  /* 0x000000ff3400720c */ /* 0x000fe20003fa5270 */
[----:B------:R-:W-:Y:S01]  /*1e70*/  FADD R2, R2, R9 ;  /* 0x0000000902027221 */ /* 0x000fe20000000000 */
[----:B------:R-:W-:Y:S01]  /*1e80*/  FSEL R25, RZ, 1, !P6 ;  /* 0x3f800000ff197808 */ /* 0x000fe20007000000 */
[----:B------:R-:W-:Y:S01]  /*1e90*/  FADD R14, R14, R15 ;  /* 0x0000000f0e0e7221 */ /* 0x000fe20000000000 */
[----:B------:R-:W-:Y:S02]  /*1ea0*/  ISETP.NE.AND P3, PT, R18, RZ, PT ;  /* 0x000000ff1200720c */ /* 0x000fe40003f65270 */
[----:B------:R-:W-:Y:S01]  /*1eb0*/  FSEL R19, RZ, 1, !P1 ;  /* 0x3f800000ff137808 */ /* 0x000fe20004800000 */
[----:B------:R-:W-:Y:S01]  /*1ec0*/  FADD R2, R2, R25 ;  /* 0x0000001902027221 */ /* 0x000fe20000000000 */
[----:B------:R-:W-:-:S02]  /*1ed0*/  ISETP.NE.AND P4, PT, R44, RZ, PT ;  /* 0x000000ff2c00720c */ /* 0x000fc40003f85270 */
[----:B------:R-:W-:Y:S02]  /*1ee0*/  FSEL R7, RZ, 1, !P5 ;  /* 0x3f800000ff077808 */ /* 0x000fe40006800000 */
[----:B------:R-:W-:Y:S01]  /*1ef0*/  ISETP.NE.AND P0, PT, R31, RZ, PT ;  /* 0x000000ff1f00720c */ /* 0x000fe20003f05270 */
[----:B------:R-:W-:Y:S01]  /*1f00*/  FADD R29, R56, R29 ;  /* 0x0000001d381d7221 */ /* 0x000fe20000000000 */
[----:B------:R-:W-:Y:S01]  /*1f10*/  FSEL R21, RZ, 1, !P3 ;  /* 0x3f800000ff157808 */ /* 0x000fe20005800000 */
[----:B------:R-:W-:Y:S01]  /*1f20*/  FADD R14, R14, R19 ;  /* 0x000000130e0e7221 */ /* 0x000fe20000000000 */
[----:B------:R-:W-:Y:S01]  /*1f30*/  FSEL R13, RZ, 1, !P4 ;  /* 0x3f800000ff0d7808 */ /* 0x000fe20006000000 */
[----:B------:R-:W-:Y:S01]  /*1f40*/  FADD R2, R2, R7 ;  /* 0x0000000702027221 */ /* 0x000fe20000000000 */
[----:B------:R-:W-:Y:S02]  /*1f50*/  ISETP.NE.AND P3, PT, R36, RZ, PT ;  /* 0x000000ff2400720c */ /* 0x000fe40003f65270 */
[----:B------:R-:W-:Y:S01]  /*1f60*/  FSEL R11, RZ, 1, !P0 ;  /* 0x3f800000ff0b7808 */ /* 0x000fe20004000000 */
[----:B------:R-:W-:Y:S01]  /*1f70*/  FADD R28, R29, R28 ;  /* 0x0000001c1d1c7221 */ /* 0x000fe20000000000 */
[----:B------:R-:W-:Y:S01]  /*1f80*/  FSEL R23, RZ, 1, !P2 ;  /* 0x3f800000ff177808 */ /* 0x000fe20005000000 */
[----:B------:R-:W-:Y:S01]  /*1f90*/  FADD R14, R14, R21 ;  /* 0x000000150e0e7221 */ /* 0x000fe20000000000 */
[----:B------:R-:W-:Y:S01]  /*1fa0*/  ISETP.NE.AND P0, PT, R5, RZ, PT ;  /* 0x000000ff0500720c */ /* 0x000fe20003f05270 */
[----:B------:R-:W-:Y:S01]  /*1fb0*/  FADD R2, R2, R13 ;  /* 0x0000000d02027221 */ /* 0x000fe20000000000 */
[----:B------:R-:W-:Y:S01]  /*1fc0*/  FSEL R29, RZ, 1, !P3 ;  /* 0x3f800000ff1d7808 */ /* 0x000fe20005800000 */
[----:B------:R-:W-:Y:S01]  /*1fd0*/  FADD R14, R14, R23 ;  /* 0x000000170e0e7221 */ /* 0x000fe20000000000 */
[----:B------:R-:W-:Y:S01]  /*1fe0*/  FSEL R5, RZ, 1, !P0 ;  /* 0x3f800000ff057808 */ /* 0x000fe20004000000 */
[----:B------:R-:W-:Y:S01]  /*1ff0*/  FADD R27, R28, R27 ;  /* 0x0000001b1c1b7221 */ /* 0x000fe20000000000 */
[----:B------:R-:W-:Y:S01]  /*2000*/  ISETP.NE.AND P1, PT, R38, RZ, PT ;  /* 0x000000ff2600720c */ /* 0x000fe20003f25270 */
[----:B------:R-:W-:-:S02]  /*2010*/  FADD R2, R2, R29 ;  /* 0x0000001d02027221 */ /* 0x000fc40000000000 */
[----:B------:R-:W-:Y:S01]  /*2020*/  FADD R14, R14, R5 ;  /* 0x000000050e0e7221 */ /* 0x000fe20000000000 */
[----:B------:R-:W-:Y:S01]  /*2030*/  FADD R27, R27, R4 ;  /* 0x000000041b1b7221 */ /* 0x000fe20000000000 */
[----:B------:R-:W-:Y:S01]  /*2040*/  FSEL R5, RZ, 1, !P1 ;  /* 0x3f800000ff057808 */ /* 0x000fe20004800000 */
[----:B------:R-:W-:Y:S01]  /*2050*/  FADD R2, R2, R11 ;  /* 0x0000000b02027221 */ /* 0x000fe20000000000 */
[----:B------:R-:W-:Y:S01]  /*2060*/  ISETP.NE.AND P1, PT, R53, RZ, PT ;  /* 0x000000ff3500720c */ /* 0x000fe20003f25270 */
[----:B------:R-:W-:Y:S02]  /*2070*/  FADD R42, R27, R42 ;  /* 0x0000002a1b2a7221 */ /* 0x000fe40000000000 */
[----:B------:R-:W-:Y:S02]  /*2080*/  FADD R6, R2, R5 ;  /* 0x0000000502067221 */ /* 0x000fe40000000000 */
[----:B------:R-:W-:Y:S01]  /*2090*/  FADD R42, R42, R45 ;  /* 0x0000002d2a2a7221 */ /* 0x000fe20000000000 */
[----:B------:R-:W-:Y:S01]  /*20a0*/  ISETP.NE.AND P2, PT, R34, RZ, PT ;  /* 0x000000ff2200720c */ /* 0x000fe20003f45270 */
[----:B------:R-:W0:Y:S01]  /*20b0*/  LDC.64 R4, c[0x0][0x218] ;  /* 0x00008600ff047b82 */ /* 0x000e220000000a00 */
[----:B------:R-:W-:Y:S01]  /*20c0*/  FSETP.GEU.AND P0, PT, R14, 1.175494350822287508e-38, PT ;  /* 0x008000000e00780b */ /* 0x000fe20003f0e000 */
[----:B------:R-:W-:Y:S01]  /*20d0*/  FADD R42, R42, R47 ;  /* 0x0000002f2a2a7221 */ /* 0x000fe20000000000 */
[----:B------:R-:W-:-:S02]  /*20e0*/  ISETP.NE.AND P3, PT, R35, RZ, PT ;  /* 0x000000ff2300720c */ /* 0x000fc40003f65270 */
[----:B---3--:R-:W-:Y:S02]  /*20f0*/  SEL R54, R54, RZ, P2 ;  /* 0x000000ff36367207 */ /* 0x008fe40001000000 */
[----:B------:R-:W-:Y:S02]  /*2100*/  ISETP.NE.AND P4, PT, R37, RZ, PT ;  /* 0x000000ff2500720c */ /* 0x000fe40003f85270 */
[----:B------:R-:W-:Y:S02]  /*2110*/  ISETP.NE.AND P6, PT, R32, RZ, PT ;  /* 0x000000ff2000720c */ /* 0x000fe40003fc5270 */
[----:B------:R-:W-:-:S03]  /*2120*/  ISETP.NE.AND P5, PT, R30, RZ, PT ;  /* 0x000000ff1e00720c */ /* 0x000fc60003fa5270 */
[----:B------:R-:W-:Y:S01]  /*2130*/  @!P0 FMUL R14, R14, 16777216 ;  /* 0x4b8000000e0e8820 */ /* 0x000fe20000400000 */
[----:B------:R-:W-:-:S03]  /*2140*/  ISETP.GE.AND P2, PT, R3, 0x4800, PT ;  /* 0x000048000300780c */ /* 0x000fc60003f46270 */
[----:B------:R-:W1:Y:S01]  /*2150*/  MUFU.RCP R7, R14 ;  /* 0x0000000e00077308 */ /* 0x000e620000001000 */
[----:B------:R-:W-:Y:S01]  /*2160*/  @!P0 FMUL R0, R0, 16777216 ;  /* 0x4b80000000008820 */ /* 0x000fe20000400000 */
[----:B0-----:R-:W-:Y:S01]  /*2170*/  IMAD.WIDE R2, R3, 0x4, R4 ;  /* 0x0000000403027825 */ /* 0x001fe200078e0204 */
[----:B----4-:R-:W-:Y:S02]  /*2180*/  SEL R51, R51, RZ, P1 ;  /* 0x000000ff33337207 */ /* 0x010fe40000800000 */
[----:B------:R-:W-:-:S03]  /*2190*/  FSETP.GEU.AND P1, PT, R6, 1.175494350822287508e-38, PT ;  /* 0x008000000600780b */ /* 0x000fc60003f2e000 */
[----:B------:R-:W-:Y:S01]  /*21a0*/  FADD R51, R42, R51 ;  /* 0x000000332a337221 */ /* 0x000fe20000000000 */
[----:B--2---:R-:W-:-:S03]  /*21b0*/  SEL R58, R58, RZ, P3 ;  /* 0x000000ff3a3a7207 */ /* 0x004fc60001800000 */
[----:B------:R-:W-:-:S04]  /*21c0*/  FADD R51, R51, R54 ;  /* 0x0000003633337221 */ /* 0x000fc80000000000 */
[----:B------:R-:W-:Y:S02]  /*21d0*/  FADD R51, R51, R58 ;  /* 0x0000003a33337221 */ /* 0x000fe40000000000 */
[----:B------:R-:W-:-:S06]  /*21e0*/  @!P1 FMUL R6, R6, 16777216 ;  /* 0x4b80000006069820 */ /* 0x000fcc0000400000 */
[----:B------:R-:W0:Y:S01]  /*21f0*/  MUFU.RCP R6, R6 ;  /* 0x0000000600067308 */ /* 0x000e220000001000 */
[----:B-----5:R-:W-:Y:S02]  /*2200*/  SEL R60, R60, RZ, P4 ;  /* 0x000000ff3c3c7207 */ /* 0x020fe40002000000 */
[----:B------:R-:W-:-:S03]  /*2210*/  SEL R55, R55, RZ, P5 ;  /* 0x000000ff37377207 */ /* 0x000fc60002800000 */
[----:B------:R-:W-:Y:S01]  /*2220*/  FADD R51, R51, R60 ;  /* 0x0000003c33337221 */ /* 0x000fe20000000000 */
[----:B------:R-:W-:-:S05]  /*2230*/  SEL R8, R8, RZ, P6 ;  /* 0x000000ff08087207 */ /* 0x000fca0003000000 */
[----:B------:R-:W-:-:S04]  /*2240*/  FADD R8, R51, R8 ;  /* 0x0000000833087221 */ /* 0x000fc80000000000 */
[----:B------:R-:W-:-:S04]  /*2250*/  FADD R55, R8, R55 ;  /* 0x0000003708377221 */ /* 0x000fc80000000000 */
[----:B------:R-:W-:Y:S01]  /*2260*/  @!P1 FMUL R55, R55, 16777216 ;  /* 0x4b80000037379820 */ /* 0x000fe20000400000 */
[----:B-1----:R-:W-:-:S03]  /*2270*/  FMUL R54, R7, R0 ;  /* 0x0000000007367220 */ /* 0x002fc60000400000 */
[----:B0-----:R-:W-:Y:S01]  /*2280*/  FMUL R55, R6, R55 ;  /* 0x0000003706377220 */ /* 0x001fe20000400000 */
[----:B------:R-:W-:Y:S06]  /*2290*/  @P2 EXIT ;  /* 0x000000000000294d */ /* 0x000fec0003800000 */
[----:B------:R-:W-:Y:S01]  /*22a0*/  STG.E.64 desc[UR4][R2.64], R54 ;  /* 0x0000003602007986 */ /* 0x000fe2000c101b04 */
[----:B------:R-:W-:Y:S05]  /*22b0*/  EXIT ;  /* 0x000000000000794d */ /* 0x000fea0003800000 */
.L_x_0:
[----:B------:R-:W-:-:S00]  /*22c0*/  BRA `(.L_x_0) ;  /* 0xfffffffc00fc7947 */ /* 0x000fc0000383ffff */
[----:B------:R-:W-:-:S00]  /*22d0*/  NOP ;  /* 0x0000000000007918 */ /* 0x000fc00000000000 */
        /* <DEDUP_REMOVED lines=10> */
.L_x_1:


//--------------------- .nv.constant0.triton_poi_fused__adaptive_avg_pool2d_16 --------------------------
	.section	.nv.constant0.triton_poi_fused__adaptive_avg_pool2d_16,"a",@progbits
	.sectionflags	@""
	.align	4
.nv.constant0.triton_poi_fused__adaptive_avg_pool2d_16:
	.zero		548
